//
// Generated by NVIDIA NVVM Compiler
//
// Compiler Build ID: CL-36424714
// Cuda compilation tools, release 13.0, V13.0.88
// Based on NVVM 20.0.0
//

.version 9.0
.target sm_100
.address_size 64

	// .globl	_Z10row_threadPiS_S_ii

.visible .entry _Z10row_threadPiS_S_ii(
	.param .u64 .ptr .align 1 _Z10row_threadPiS_S_ii_param_0,
	.param .u64 .ptr .align 1 _Z10row_threadPiS_S_ii_param_1,
	.param .u64 .ptr .align 1 _Z10row_threadPiS_S_ii_param_2,
	.param .u32 _Z10row_threadPiS_S_ii_param_3,
	.param .u32 _Z10row_threadPiS_S_ii_param_4
)
{
	.reg .pred 	%p<12>;
	.reg .b32 	%r<125>;
	.reg .b64 	%rd<26>;

	ld.param.u64 	%rd7, [_Z10row_threadPiS_S_ii_param_0];
	ld.param.u64 	%rd8, [_Z10row_threadPiS_S_ii_param_1];
	ld.param.u64 	%rd9, [_Z10row_threadPiS_S_ii_param_2];
	ld.param.u32 	%r24, [_Z10row_threadPiS_S_ii_param_3];
	ld.param.u32 	%r23, [_Z10row_threadPiS_S_ii_param_4];
	cvta.to.global.u64 	%rd1, %rd9;
	cvta.to.global.u64 	%rd2, %rd8;
	cvta.to.global.u64 	%rd3, %rd7;
	mov.u32 	%r25, %ctaid.x;
	mov.u32 	%r26, %ntid.x;
	mov.u32 	%r27, %tid.x;
	mad.lo.s32 	%r1, %r25, %r26, %r27;
	setp.ge.s32 	%p1, %r1, %r24;
	setp.lt.s32 	%p2, %r23, 1;
	or.pred  	%p3, %p1, %p2;
	@%p3 bra 	$L__BB0_13;
	mul.lo.s32 	%r2, %r23, %r1;
	and.b32  	%r3, %r23, 15;
	setp.lt.u32 	%p4, %r23, 16;
	mov.b32 	%r121, 0;
	@%p4 bra 	$L__BB0_4;
	and.b32  	%r121, %r23, 2147483632;
	neg.s32 	%r119, %r121;
	add.s64 	%rd4, %rd3, 32;
	add.s64 	%rd5, %rd2, 32;
	add.s64 	%rd6, %rd1, 32;
	mov.u32 	%r118, %r2;
$L__BB0_3:
	.pragma "nounroll";
	mul.wide.s32 	%rd10, %r118, 4;
	add.s64 	%rd11, %rd4, %rd10;
	add.s64 	%rd12, %rd5, %rd10;
	add.s64 	%rd13, %rd6, %rd10;
	ld.global.u32 	%r29, [%rd11+-32];
	ld.global.u32 	%r30, [%rd12+-32];
	add.s32 	%r31, %r30, %r29;
	st.global.u32 	[%rd13+-32], %r31;
	ld.global.u32 	%r32, [%rd11+-28];
	ld.global.u32 	%r33, [%rd12+-28];
	add.s32 	%r34, %r33, %r32;
	st.global.u32 	[%rd13+-28], %r34;
	ld.global.u32 	%r35, [%rd11+-24];
	ld.global.u32 	%r36, [%rd12+-24];
	add.s32 	%r37, %r36, %r35;
	st.global.u32 	[%rd13+-24], %r37;
	ld.global.u32 	%r38, [%rd11+-20];
	ld.global.u32 	%r39, [%rd12+-20];
	add.s32 	%r40, %r39, %r38;
	st.global.u32 	[%rd13+-20], %r40;
	ld.global.u32 	%r41, [%rd11+-16];
	ld.global.u32 	%r42, [%rd12+-16];
	add.s32 	%r43, %r42, %r41;
	st.global.u32 	[%rd13+-16], %r43;
	ld.global.u32 	%r44, [%rd11+-12];
	ld.global.u32 	%r45, [%rd12+-12];
	add.s32 	%r46, %r45, %r44;
	st.global.u32 	[%rd13+-12], %r46;
	ld.global.u32 	%r47, [%rd11+-8];
	ld.global.u32 	%r48, [%rd12+-8];
	add.s32 	%r49, %r48, %r47;
	st.global.u32 	[%rd13+-8], %r49;
	ld.global.u32 	%r50, [%rd11+-4];
	ld.global.u32 	%r51, [%rd12+-4];
	add.s32 	%r52, %r51, %r50;
	st.global.u32 	[%rd13+-4], %r52;
	ld.global.u32 	%r53, [%rd11];
	ld.global.u32 	%r54, [%rd12];
	add.s32 	%r55, %r54, %r53;
	st.global.u32 	[%rd13], %r55;
	ld.global.u32 	%r56, [%rd11+4];
	ld.global.u32 	%r57, [%rd12+4];
	add.s32 	%r58, %r57, %r56;
	st.global.u32 	[%rd13+4], %r58;
	ld.global.u32 	%r59, [%rd11+8];
	ld.global.u32 	%r60, [%rd12+8];
	add.s32 	%r61, %r60, %r59;
	st.global.u32 	[%rd13+8], %r61;
	ld.global.u32 	%r62, [%rd11+12];
	ld.global.u32 	%r63, [%rd12+12];
	add.s32 	%r64, %r63, %r62;
	st.global.u32 	[%rd13+12], %r64;
	ld.global.u32 	%r65, [%rd11+16];
	ld.global.u32 	%r66, [%rd12+16];
	add.s32 	%r67, %r66, %r65;
	st.global.u32 	[%rd13+16], %r67;
	ld.global.u32 	%r68, [%rd11+20];
	ld.global.u32 	%r69, [%rd12+20];
	add.s32 	%r70, %r69, %r68;
	st.global.u32 	[%rd13+20], %r70;
	ld.global.u32 	%r71, [%rd11+24];
	ld.global.u32 	%r72, [%rd12+24];
	add.s32 	%r73, %r72, %r71;
	st.global.u32 	[%rd13+24], %r73;
	ld.global.u32 	%r74, [%rd11+28];
	ld.global.u32 	%r75, [%rd12+28];
	add.s32 	%r76, %r75, %r74;
	st.global.u32 	[%rd13+28], %r76;
	add.s32 	%r119, %r119, 16;
	add.s32 	%r118, %r118, 16;
	setp.ne.s32 	%p5, %r119, 0;
	@%p5 bra 	$L__BB0_3;
$L__BB0_4:
	setp.eq.s32 	%p6, %r3, 0;
	@%p6 bra 	$L__BB0_13;
	and.b32  	%r11, %r23, 7;
	setp.lt.u32 	%p7, %r3, 8;
	@%p7 bra 	$L__BB0_7;
	add.s32 	%r77, %r121, %r2;
	mul.wide.s32 	%rd14, %r77, 4;
	add.s64 	%rd15, %rd3, %rd14;
	ld.global.u32 	%r78, [%rd15];
	add.s64 	%rd16, %rd2, %rd14;
	ld.global.u32 	%r79, [%rd16];
	add.s32 	%r80, %r79, %r78;
	add.s64 	%rd17, %rd1, %rd14;
	st.global.u32 	[%rd17], %r80;
	ld.global.u32 	%r81, [%rd15+4];
	ld.global.u32 	%r82, [%rd16+4];
	add.s32 	%r83, %r82, %r81;
	st.global.u32 	[%rd17+4], %r83;
	ld.global.u32 	%r84, [%rd15+8];
	ld.global.u32 	%r85, [%rd16+8];
	add.s32 	%r86, %r85, %r84;
	st.global.u32 	[%rd17+8], %r86;
	ld.global.u32 	%r87, [%rd15+12];
	ld.global.u32 	%r88, [%rd16+12];
	add.s32 	%r89, %r88, %r87;
	st.global.u32 	[%rd17+12], %r89;
	ld.global.u32 	%r90, [%rd15+16];
	ld.global.u32 	%r91, [%rd16+16];
	add.s32 	%r92, %r91, %r90;
	st.global.u32 	[%rd17+16], %r92;
	ld.global.u32 	%r93, [%rd15+20];
	ld.global.u32 	%r94, [%rd16+20];
	add.s32 	%r95, %r94, %r93;
	st.global.u32 	[%rd17+20], %r95;
	ld.global.u32 	%r96, [%rd15+24];
	ld.global.u32 	%r97, [%rd16+24];
	add.s32 	%r98, %r97, %r96;
	st.global.u32 	[%rd17+24], %r98;
	ld.global.u32 	%r99, [%rd15+28];
	ld.global.u32 	%r100, [%rd16+28];
	add.s32 	%r101, %r100, %r99;
	st.global.u32 	[%rd17+28], %r101;
	add.s32 	%r121, %r121, 8;
$L__BB0_7:
	setp.eq.s32 	%p8, %r11, 0;
	@%p8 bra 	$L__BB0_13;
	and.b32  	%r14, %r23, 3;
	setp.lt.u32 	%p9, %r11, 4;
	@%p9 bra 	$L__BB0_10;
	add.s32 	%r102, %r121, %r2;
	mul.wide.s32 	%rd18, %r102, 4;
	add.s64 	%rd19, %rd3, %rd18;
	ld.global.u32 	%r103, [%rd19];
	add.s64 	%rd20, %rd2, %rd18;
	ld.global.u32 	%r104, [%rd20];
	add.s32 	%r105, %r104, %r103;
	add.s64 	%rd21, %rd1, %rd18;
	st.global.u32 	[%rd21], %r105;
	ld.global.u32 	%r106, [%rd19+4];
	ld.global.u32 	%r107, [%rd20+4];
	add.s32 	%r108, %r107, %r106;
	st.global.u32 	[%rd21+4], %r108;
	ld.global.u32 	%r109, [%rd19+8];
	ld.global.u32 	%r110, [%rd20+8];
	add.s32 	%r111, %r110, %r109;
	st.global.u32 	[%rd21+8], %r111;
	ld.global.u32 	%r112, [%rd19+12];
	ld.global.u32 	%r113, [%rd20+12];
	add.s32 	%r114, %r113, %r112;
	st.global.u32 	[%rd21+12], %r114;
	add.s32 	%r121, %r121, 4;
$L__BB0_10:
	setp.eq.s32 	%p10, %r14, 0;
	@%p10 bra 	$L__BB0_13;
	add.s32 	%r124, %r121, %r2;
	neg.s32 	%r123, %r14;
$L__BB0_12:
	.pragma "nounroll";
	mul.wide.s32 	%rd22, %r124, 4;
	add.s64 	%rd23, %rd1, %rd22;
	add.s64 	%rd24, %rd2, %rd22;
	add.s64 	%rd25, %rd3, %rd22;
	ld.global.u32 	%r115, [%rd25];
	ld.global.u32 	%r116, [%rd24];
	add.s32 	%r117, %r116, %r115;
	st.global.u32 	[%rd23], %r117;
	add.s32 	%r124, %r124, 1;
	add.s32 	%r123, %r123, 1;
	setp.ne.s32 	%p11, %r123, 0;
	@%p11 bra 	$L__BB0_12;
$L__BB0_13:
	ret;

}
	// .globl	_Z10col_threadPiS_S_ii
.visible .entry _Z10col_threadPiS_S_ii(
	.param .u64 .ptr .align 1 _Z10col_threadPiS_S_ii_param_0,
	.param .u64 .ptr .align 1 _Z10col_threadPiS_S_ii_param_1,
	.param .u64 .ptr .align 1 _Z10col_threadPiS_S_ii_param_2,
	.param .u32 _Z10col_threadPiS_S_ii_param_3,
	.param .u32 _Z10col_threadPiS_S_ii_param_4
)
{
	.reg .pred 	%p<12>;
	.reg .b32 	%r<125>;
	.reg .b64 	%rd<101>;

	ld.param.u64 	%rd4, [_Z10col_threadPiS_S_ii_param_0];
	ld.param.u64 	%rd5, [_Z10col_threadPiS_S_ii_param_1];
	ld.param.u64 	%rd6, [_Z10col_threadPiS_S_ii_param_2];
	ld.param.u32 	%r23, [_Z10col_threadPiS_S_ii_param_3];
	ld.param.u32 	%r24, [_Z10col_threadPiS_S_ii_param_4];
	cvta.to.global.u64 	%rd1, %rd6;
	cvta.to.global.u64 	%rd2, %rd5;
	cvta.to.global.u64 	%rd3, %rd4;
	mov.u32 	%r25, %ctaid.x;
	mov.u32 	%r26, %ntid.x;
	mov.u32 	%r27, %tid.x;
	mad.lo.s32 	%r1, %r25, %r26, %r27;
	setp.ge.s32 	%p1, %r1, %r24;
	setp.lt.s32 	%p2, %r23, 1;
	or.pred  	%p3, %p1, %p2;
	@%p3 bra 	$L__BB1_13;
	and.b32  	%r2, %r23, 15;
	setp.lt.u32 	%p4, %r23, 16;
	mov.b32 	%r121, 0;
	@%p4 bra 	$L__BB1_4;
	and.b32  	%r121, %r23, 2147483632;
	neg.s32 	%r119, %r121;
	shl.b32 	%r5, %r24, 4;
	mul.wide.s32 	%rd11, %r24, 4;
	mov.u32 	%r118, %r1;
$L__BB1_3:
	.pragma "nounroll";
	mul.wide.s32 	%rd7, %r118, 4;
	add.s64 	%rd8, %rd3, %rd7;
	ld.global.u32 	%r29, [%rd8];
	add.s64 	%rd9, %rd2, %rd7;
	ld.global.u32 	%r30, [%rd9];
	add.s32 	%r31, %r30, %r29;
	add.s64 	%rd10, %rd1, %rd7;
	st.global.u32 	[%rd10], %r31;
	add.s64 	%rd12, %rd8, %rd11;
	ld.global.u32 	%r32, [%rd12];
	add.s64 	%rd13, %rd9, %rd11;
	ld.global.u32 	%r33, [%rd13];
	add.s32 	%r34, %r33, %r32;
	add.s64 	%rd14, %rd10, %rd11;
	st.global.u32 	[%rd14], %r34;
	add.s64 	%rd15, %rd12, %rd11;
	ld.global.u32 	%r35, [%rd15];
	add.s64 	%rd16, %rd13, %rd11;
	ld.global.u32 	%r36, [%rd16];
	add.s32 	%r37, %r36, %r35;
	add.s64 	%rd17, %rd14, %rd11;
	st.global.u32 	[%rd17], %r37;
	add.s64 	%rd18, %rd15, %rd11;
	ld.global.u32 	%r38, [%rd18];
	add.s64 	%rd19, %rd16, %rd11;
	ld.global.u32 	%r39, [%rd19];
	add.s32 	%r40, %r39, %r38;
	add.s64 	%rd20, %rd17, %rd11;
	st.global.u32 	[%rd20], %r40;
	add.s64 	%rd21, %rd18, %rd11;
	ld.global.u32 	%r41, [%rd21];
	add.s64 	%rd22, %rd19, %rd11;
	ld.global.u32 	%r42, [%rd22];
	add.s32 	%r43, %r42, %r41;
	add.s64 	%rd23, %rd20, %rd11;
	st.global.u32 	[%rd23], %r43;
	add.s64 	%rd24, %rd21, %rd11;
	ld.global.u32 	%r44, [%rd24];
	add.s64 	%rd25, %rd22, %rd11;
	ld.global.u32 	%r45, [%rd25];
	add.s32 	%r46, %r45, %r44;
	add.s64 	%rd26, %rd23, %rd11;
	st.global.u32 	[%rd26], %r46;
	add.s64 	%rd27, %rd24, %rd11;
	ld.global.u32 	%r47, [%rd27];
	add.s64 	%rd28, %rd25, %rd11;
	ld.global.u32 	%r48, [%rd28];
	add.s32 	%r49, %r48, %r47;
	add.s64 	%rd29, %rd26, %rd11;
	st.global.u32 	[%rd29], %r49;
	add.s64 	%rd30, %rd27, %rd11;
	ld.global.u32 	%r50, [%rd30];
	add.s64 	%rd31, %rd28, %rd11;
	ld.global.u32 	%r51, [%rd31];
	add.s32 	%r52, %r51, %r50;
	add.s64 	%rd32, %rd29, %rd11;
	st.global.u32 	[%rd32], %r52;
	add.s64 	%rd33, %rd30, %rd11;
	ld.global.u32 	%r53, [%rd33];
	add.s64 	%rd34, %rd31, %rd11;
	ld.global.u32 	%r54, [%rd34];
	add.s32 	%r55, %r54, %r53;
	add.s64 	%rd35, %rd32, %rd11;
	st.global.u32 	[%rd35], %r55;
	add.s64 	%rd36, %rd33, %rd11;
	ld.global.u32 	%r56, [%rd36];
	add.s64 	%rd37, %rd34, %rd11;
	ld.global.u32 	%r57, [%rd37];
	add.s32 	%r58, %r57, %r56;
	add.s64 	%rd38, %rd35, %rd11;
	st.global.u32 	[%rd38], %r58;
	add.s64 	%rd39, %rd36, %rd11;
	ld.global.u32 	%r59, [%rd39];
	add.s64 	%rd40, %rd37, %rd11;
	ld.global.u32 	%r60, [%rd40];
	add.s32 	%r61, %r60, %r59;
	add.s64 	%rd41, %rd38, %rd11;
	st.global.u32 	[%rd41], %r61;
	add.s64 	%rd42, %rd39, %rd11;
	ld.global.u32 	%r62, [%rd42];
	add.s64 	%rd43, %rd40, %rd11;
	ld.global.u32 	%r63, [%rd43];
	add.s32 	%r64, %r63, %r62;
	add.s64 	%rd44, %rd41, %rd11;
	st.global.u32 	[%rd44], %r64;
	add.s64 	%rd45, %rd42, %rd11;
	ld.global.u32 	%r65, [%rd45];
	add.s64 	%rd46, %rd43, %rd11;
	ld.global.u32 	%r66, [%rd46];
	add.s32 	%r67, %r66, %r65;
	add.s64 	%rd47, %rd44, %rd11;
	st.global.u32 	[%rd47], %r67;
	add.s64 	%rd48, %rd45, %rd11;
	ld.global.u32 	%r68, [%rd48];
	add.s64 	%rd49, %rd46, %rd11;
	ld.global.u32 	%r69, [%rd49];
	add.s32 	%r70, %r69, %r68;
	add.s64 	%rd50, %rd47, %rd11;
	st.global.u32 	[%rd50], %r70;
	add.s64 	%rd51, %rd48, %rd11;
	ld.global.u32 	%r71, [%rd51];
	add.s64 	%rd52, %rd49, %rd11;
	ld.global.u32 	%r72, [%rd52];
	add.s32 	%r73, %r72, %r71;
	add.s64 	%rd53, %rd50, %rd11;
	st.global.u32 	[%rd53], %r73;
	add.s64 	%rd54, %rd51, %rd11;
	ld.global.u32 	%r74, [%rd54];
	add.s64 	%rd55, %rd52, %rd11;
	ld.global.u32 	%r75, [%rd55];
	add.s32 	%r76, %r75, %r74;
	add.s64 	%rd56, %rd53, %rd11;
	st.global.u32 	[%rd56], %r76;
	add.s32 	%r119, %r119, 16;
	add.s32 	%r118, %r118, %r5;
	setp.ne.s32 	%p5, %r119, 0;
	@%p5 bra 	$L__BB1_3;
$L__BB1_4:
	setp.eq.s32 	%p6, %r2, 0;
	@%p6 bra 	$L__BB1_13;
	and.b32  	%r11, %r23, 7;
	setp.lt.u32 	%p7, %r2, 8;
	@%p7 bra 	$L__BB1_7;
	mad.lo.s32 	%r77, %r121, %r24, %r1;
	mul.wide.s32 	%rd57, %r77, 4;
	add.s64 	%rd58, %rd3, %rd57;
	ld.global.u32 	%r78, [%rd58];
	add.s64 	%rd59, %rd2, %rd57;
	ld.global.u32 	%r79, [%rd59];
	add.s32 	%r80, %r79, %r78;
	add.s64 	%rd60, %rd1, %rd57;
	st.global.u32 	[%rd60], %r80;
	mul.wide.s32 	%rd61, %r24, 4;
	add.s64 	%rd62, %rd58, %rd61;
	ld.global.u32 	%r81, [%rd62];
	add.s64 	%rd63, %rd59, %rd61;
	ld.global.u32 	%r82, [%rd63];
	add.s32 	%r83, %r82, %r81;
	add.s64 	%rd64, %rd60, %rd61;
	st.global.u32 	[%rd64], %r83;
	add.s64 	%rd65, %rd62, %rd61;
	ld.global.u32 	%r84, [%rd65];
	add.s64 	%rd66, %rd63, %rd61;
	ld.global.u32 	%r85, [%rd66];
	add.s32 	%r86, %r85, %r84;
	add.s64 	%rd67, %rd64, %rd61;
	st.global.u32 	[%rd67], %r86;
	add.s64 	%rd68, %rd65, %rd61;
	ld.global.u32 	%r87, [%rd68];
	add.s64 	%rd69, %rd66, %rd61;
	ld.global.u32 	%r88, [%rd69];
	add.s32 	%r89, %r88, %r87;
	add.s64 	%rd70, %rd67, %rd61;
	st.global.u32 	[%rd70], %r89;
	add.s64 	%rd71, %rd68, %rd61;
	ld.global.u32 	%r90, [%rd71];
	add.s64 	%rd72, %rd69, %rd61;
	ld.global.u32 	%r91, [%rd72];
	add.s32 	%r92, %r91, %r90;
	add.s64 	%rd73, %rd70, %rd61;
	st.global.u32 	[%rd73], %r92;
	add.s64 	%rd74, %rd71, %rd61;
	ld.global.u32 	%r93, [%rd74];
	add.s64 	%rd75, %rd72, %rd61;
	ld.global.u32 	%r94, [%rd75];
	add.s32 	%r95, %r94, %r93;
	add.s64 	%rd76, %rd73, %rd61;
	st.global.u32 	[%rd76], %r95;
	add.s64 	%rd77, %rd74, %rd61;
	ld.global.u32 	%r96, [%rd77];
	add.s64 	%rd78, %rd75, %rd61;
	ld.global.u32 	%r97, [%rd78];
	add.s32 	%r98, %r97, %r96;
	add.s64 	%rd79, %rd76, %rd61;
	st.global.u32 	[%rd79], %r98;
	add.s64 	%rd80, %rd77, %rd61;
	ld.global.u32 	%r99, [%rd80];
	add.s64 	%rd81, %rd78, %rd61;
	ld.global.u32 	%r100, [%rd81];
	add.s32 	%r101, %r100, %r99;
	add.s64 	%rd82, %rd79, %rd61;
	st.global.u32 	[%rd82], %r101;
	add.s32 	%r121, %r121, 8;
$L__BB1_7:
	setp.eq.s32 	%p8, %r11, 0;
	@%p8 bra 	$L__BB1_13;
	and.b32  	%r14, %r23, 3;
	setp.lt.u32 	%p9, %r11, 4;
	@%p9 bra 	$L__BB1_10;
	mad.lo.s32 	%r102, %r121, %r24, %r1;
	mul.wide.s32 	%rd83, %r102, 4;
	add.s64 	%rd84, %rd3, %rd83;
	ld.global.u32 	%r103, [%rd84];
	add.s64 	%rd85, %rd2, %rd83;
	ld.global.u32 	%r104, [%rd85];
	add.s32 	%r105, %r104, %r103;
	add.s64 	%rd86, %rd1, %rd83;
	st.global.u32 	[%rd86], %r105;
	mul.wide.s32 	%rd87, %r24, 4;
	add.s64 	%rd88, %rd84, %rd87;
	ld.global.u32 	%r106, [%rd88];
	add.s64 	%rd89, %rd85, %rd87;
	ld.global.u32 	%r107, [%rd89];
	add.s32 	%r108, %r107, %r106;
	add.s64 	%rd90, %rd86, %rd87;
	st.global.u32 	[%rd90], %r108;
	add.s64 	%rd91, %rd88, %rd87;
	ld.global.u32 	%r109, [%rd91];
	add.s64 	%rd92, %rd89, %rd87;
	ld.global.u32 	%r110, [%rd92];
	add.s32 	%r111, %r110, %r109;
	add.s64 	%rd93, %rd90, %rd87;
	st.global.u32 	[%rd93], %r111;
	add.s64 	%rd94, %rd91, %rd87;
	ld.global.u32 	%r112, [%rd94];
	add.s64 	%rd95, %rd92, %rd87;
	ld.global.u32 	%r113, [%rd95];
	add.s32 	%r114, %r113, %r112;
	add.s64 	%rd96, %rd93, %rd87;
	st.global.u32 	[%rd96], %r114;
	add.s32 	%r121, %r121, 4;
$L__BB1_10:
	setp.eq.s32 	%p10, %r14, 0;
	@%p10 bra 	$L__BB1_13;
	mad.lo.s32 	%r124, %r121, %r24, %r1;
	neg.s32 	%r123, %r14;
$L__BB1_12:
	.pragma "nounroll";
	mul.wide.s32 	%rd97, %r124, 4;
	add.s64 	%rd98, %rd3, %rd97;
	ld.global.u32 	%r115, [%rd98];
	add.s64 	%rd99, %rd2, %rd97;
	ld.global.u32 	%r116, [%rd99];
	add.s32 	%r117, %r116, %r115;
	add.s64 	%rd100, %rd1, %rd97;
	st.global.u32 	[%rd100], %r117;
	add.s32 	%r124, %r124, %r24;
	add.s32 	%r123, %r123, 1;
	setp.ne.s32 	%p11, %r123, 0;
	@%p11 bra 	$L__BB1_12;
$L__BB1_13:
	ret;

}
	// .globl	_Z15one_each_threadPiS_S_ii
.visible .entry _Z15one_each_threadPiS_S_ii(
	.param .u64 .ptr .align 1 _Z15one_each_threadPiS_S_ii_param_0,
	.param .u64 .ptr .align 1 _Z15one_each_threadPiS_S_ii_param_1,
	.param .u64 .ptr .align 1 _Z15one_each_threadPiS_S_ii_param_2,
	.param .u32 _Z15one_each_threadPiS_S_ii_param_3,
	.param .u32 _Z15one_each_threadPiS_S_ii_param_4
)
{
	.reg .pred 	%p<2>;
	.reg .b32 	%r<11>;
	.reg .b64 	%rd<11>;

	ld.param.u64 	%rd1, [_Z15one_each_threadPiS_S_ii_param_0];
	ld.param.u64 	%rd2, [_Z15one_each_threadPiS_S_ii_param_1];
	ld.param.u64 	%rd3, [_Z15one_each_threadPiS_S_ii_param_2];
	ld.param.u32 	%r2, [_Z15one_each_threadPiS_S_ii_param_3];
	ld.param.u32 	%r3, [_Z15one_each_threadPiS_S_ii_param_4];
	mov.u32 	%r4, %ctaid.x;
	mov.u32 	%r5, %ntid.x;
	mov.u32 	%r6, %tid.x;
	mad.lo.s32 	%r1, %r4, %r5, %r6;
	mul.lo.s32 	%r7, %r3, %r2;
	setp.ge.s32 	%p1, %r1, %r7;
	@%p1 bra 	$L__BB2_2;
	cvta.to.global.u64 	%rd4, %rd1;
	cvta.to.global.u64 	%rd5, %rd2;
	cvta.to.global.u64 	%rd6, %rd3;
	mul.wide.s32 	%rd7, %r1, 4;
	add.s64 	%rd8, %rd4, %rd7;
	ld.global.u32 	%r8, [%rd8];
	add.s64 	%rd9, %rd5, %rd7;
	ld.global.u32 	%r9, [%rd9];
	add.s32 	%r10, %r9, %r8;
	add.s64 	%rd10, %rd6, %rd7;
	st.global.u32 	[%rd10], %r10;
$L__BB2_2:
	ret;

}


// ===== COMPILED SASS (sm_100) =====

	.target	sm_100

	.elftype	@"ET_EXEC"


//--------------------- .note.nv.tkinfo           --------------------------
	.section	.note.nv.tkinfo,"",@"SHT_NOTE"
	.sectionflags	@"SHF_NOTE_NV_TKINFO"
	.tkinfo
        /*0018*/ 	.word	0x00000002
        /*0030*/ 	.string	""
        /*0030*/ 	.string	"ptxas"
        /*0030*/ 	.string	"Cuda compilation tools, release 13.0, V13.0.88"
        /*0030*/ 	.string	"Build cuda_13.0.r13.0/compiler.36424714_0"
        /*0030*/ 	.string	"-arch sm_100 -m 64 "



//--------------------- .note.nv.cuinfo           --------------------------
	.section	.note.nv.cuinfo,"",@"SHT_NOTE"
	.sectionflags	@"SHF_NOTE_NV_CUINFO"
        /*0018*/ 	.short	0x0002
        /*001a*/ 	.short	0x0064
        /*001c*/ 	.short	0x0082
	.zero		2


//--------------------- .nv.info                  --------------------------
	.section	.nv.info,"",@"SHT_CUDA_INFO"
	.align	4


	//----- nvinfo : EIATTR_REGCOUNT
	.align		4
        /*0000*/ 	.byte	0x04, 0x2f
        /*0002*/ 	.short	(.L_1 - .L_0)
	.align		4
.L_0:
        /*0004*/ 	.word	index@(_Z10row_threadPiS_S_ii)
        /*0008*/ 	.word	0x00000016


	//----- nvinfo : EIATTR_FRAME_SIZE
	.align		4
.L_1:
        /*000c*/ 	.byte	0x04, 0x11
        /*000e*/ 	.short	(.L_3 - .L_2)
	.align		4
.L_2:
        /*0010*/ 	.word	index@(_Z10row_threadPiS_S_ii)
        /*0014*/ 	.word	0x00000000


	//----- nvinfo : EIATTR_REGCOUNT
	.align		4
.L_3:
        /*0018*/ 	.byte	0x04, 0x2f
        /*001a*/ 	.short	(.L_5 - .L_4)
	.align		4
.L_4:
        /*001c*/ 	.word	index@(_Z10col_threadPiS_S_ii)
        /*0020*/ 	.word	0x0000001e


	//----- nvinfo : EIATTR_FRAME_SIZE
	.align		4
.L_5:
        /*0024*/ 	.byte	0x04, 0x11
        /*0026*/ 	.short	(.L_7 - .L_6)
	.align		4
.L_6:
        /*0028*/ 	.word	index@(_Z10col_threadPiS_S_ii)
        /*002c*/ 	.word	0x00000000


	//----- nvinfo : EIATTR_REGCOUNT
	.align		4
.L_7:
        /*0030*/ 	.byte	0x04, 0x2f
        /*0032*/ 	.short	(.L_9 - .L_8)
	.align		4
.L_8:
        /*0034*/ 	.word	index@(_Z15one_each_threadPiS_S_ii)
        /*0038*/ 	.word	0x0000000c


	//----- nvinfo : EIATTR_FRAME_SIZE
	.align		4
.L_9:
        /*003c*/ 	.byte	0x04, 0x11
        /*003e*/ 	.short	(.L_11 - .L_10)
	.align		4
.L_10:
        /*0040*/ 	.word	index@(_Z15one_each_threadPiS_S_ii)
        /*0044*/ 	.word	0x00000000


	//----- nvinfo : EIATTR_MIN_STACK_SIZE
	.align		4
.L_11:
        /*0048*/ 	.byte	0x04, 0x12
        /*004a*/ 	.short	(.L_13 - .L_12)
	.align		4
.L_12:
        /*004c*/ 	.word	index@(_Z15one_each_threadPiS_S_ii)
        /*0050*/ 	.word	0x00000000


	//----- nvinfo : EIATTR_MIN_STACK_SIZE
	.align		4
.L_13:
        /*0054*/ 	.byte	0x04, 0x12
        /*0056*/ 	.short	(.L_15 - .L_14)
	.align		4
.L_14:
        /*0058*/ 	.word	index@(_Z10col_threadPiS_S_ii)
        /*005c*/ 	.word	0x00000000


	//----- nvinfo : EIATTR_MIN_STACK_SIZE
	.align		4
.L_15:
        /*0060*/ 	.byte	0x04, 0x12
        /*0062*/ 	.short	(.L_17 - .L_16)
	.align		4
.L_16:
        /*0064*/ 	.word	index@(_Z10row_threadPiS_S_ii)
        /*0068*/ 	.word	0x00000000
.L_17:


//--------------------- .nv.compat                --------------------------
	.section	.nv.compat,"",@"SHT_CUDA_COMPAT_INFO"
	.align	4
        /*0000*/ 	.byte	0x02, 0x09, 0x00, 0x00, 0x02, 0x02, 0x01, 0x00, 0x02, 0x05, 0x05, 0x00, 0x03, 0x07, 0x01, 0x01
        /*0010*/ 	.byte	0x02, 0x03, 0x00, 0x00, 0x02, 0x06, 0x01, 0x00, 0x04, 0x0b, 0x08, 0x00, 0x09, 0x00, 0x00, 0x00
        /*0020*/ 	.byte	0x00, 0x00, 0x00, 0x00


//--------------------- .nv.info._Z15one_each_threadPiS_S_ii --------------------------
	.section	.nv.info._Z15one_each_threadPiS_S_ii,"",@"SHT_CUDA_INFO"
	.sectionflags	@""
	.align	4


	//----- nvinfo : EIATTR_CUDA_API_VERSION
	.align		4
        /*0000*/ 	.byte	0x04, 0x37
        /*0002*/ 	.short	(.L_19 - .L_18)
.L_18:
        /*0004*/ 	.word	0x00000082


	//----- nvinfo : EIATTR_KPARAM_INFO
	.align		4
.L_19:
        /*0008*/ 	.byte	0x04, 0x17
        /*000a*/ 	.short	(.L_21 - .L_20)
.L_20:
        /*000c*/ 	.word	0x00000000
        /*0010*/ 	.short	0x0004
        /*0012*/ 	.short	0x001c
        /*0014*/ 	.byte	0x00, 0xf0, 0x11, 0x00


	//----- nvinfo : EIATTR_KPARAM_INFO
	.align		4
.L_21:
        /*0018*/ 	.byte	0x04, 0x17
        /*001a*/ 	.short	(.L_23 - .L_22)
.L_22:
        /*001c*/ 	.word	0x00000000
        /*0020*/ 	.short	0x0003
        /*0022*/ 	.short	0x0018
        /*0024*/ 	.byte	0x00, 0xf0, 0x11, 0x00


	//----- nvinfo : EIATTR_KPARAM_INFO
	.align		4
.L_23:
        /*0028*/ 	.byte	0x04, 0x17
        /*002a*/ 	.short	(.L_25 - .L_24)
.L_24:
        /*002c*/ 	.word	0x00000000
        /*0030*/ 	.short	0x0002
        /*0032*/ 	.short	0x0010
        /*0034*/ 	.byte	0x00, 0xf5, 0x21, 0x00


	//----- nvinfo : EIATTR_KPARAM_INFO
	.align		4
.L_25:
        /*0038*/ 	.byte	0x04, 0x17
        /*003a*/ 	.short	(.L_27 - .L_26)
.L_26:
        /*003c*/ 	.word	0x00000000
        /*0040*/ 	.short	0x0001
        /*0042*/ 	.short	0x0008
        /*0044*/ 	.byte	0x00, 0xf5, 0x21, 0x00


	//----- nvinfo : EIATTR_KPARAM_INFO
	.align		4
.L_27:
        /*0048*/ 	.byte	0x04, 0x17
        /*004a*/ 	.short	(.L_29 - .L_28)
.L_28:
        /*004c*/ 	.word	0x00000000
        /*0050*/ 	.short	0x0000
        /*0052*/ 	.short	0x0000
        /*0054*/ 	.byte	0x00, 0xf5, 0x21, 0x00


	//----- nvinfo : EIATTR_SPARSE_MMA_MASK
	.align		4
.L_29:
        /*0058*/ 	.byte	0x03, 0x50
        /*005a*/ 	.short	0x0000


	//----- nvinfo : EIATTR_MAXREG_COUNT
	.align		4
        /*005c*/ 	.byte	0x03, 0x1b
        /*005e*/ 	.short	0x00ff


	//----- nvinfo : EIATTR_MERCURY_ISA_VERSION
	.align		4
        /*0060*/ 	.byte	0x03, 0x5f
        /*0062*/ 	.short	0x0101


	//----- nvinfo : EIATTR_VRC_CTA_INIT_COUNT
	.align		4
        /*0064*/ 	.byte	0x02, 0x4a
	.zero		1
	.zero		1


	//----- nvinfo : EIATTR_EXIT_INSTR_OFFSETS
	.align		4
        /*0068*/ 	.byte	0x04, 0x1c
        /*006a*/ 	.short	(.L_31 - .L_30)


	//   ....[0]....
.L_30:
        /*006c*/ 	.word	0x00000080


	//   ....[1]....
        /*0070*/ 	.word	0x00000140


	//----- nvinfo : EIATTR_CBANK_PARAM_SIZE
	.align		4
.L_31:
        /*0074*/ 	.byte	0x03, 0x19
        /*0076*/ 	.short	0x0020


	//----- nvinfo : EIATTR_PARAM_CBANK
	.align		4
        /*0078*/ 	.byte	0x04, 0x0a
        /*007a*/ 	.short	(.L_33 - .L_32)
	.align		4
.L_32:
        /*007c*/ 	.word	index@(.nv.constant0._Z15one_each_threadPiS_S_ii)
        /*0080*/ 	.short	0x0380
        /*0082*/ 	.short	0x0020


	//----- nvinfo : EIATTR_SW_WAR
	.align		4
.L_33:
        /*0084*/ 	.byte	0x04, 0x36
        /*0086*/ 	.short	(.L_35 - .L_34)
.L_34:
        /*0088*/ 	.word	0x00000008
.L_35:


//--------------------- .nv.info._Z10col_threadPiS_S_ii --------------------------
	.section	.nv.info._Z10col_threadPiS_S_ii,"",@"SHT_CUDA_INFO"
	.sectionflags	@""
	.align	4


	//----- nvinfo : EIATTR_CUDA_API_VERSION
	.align		4
        /*0000*/ 	.byte	0x04, 0x37
        /*0002*/ 	.short	(.L_37 - .L_36)
.L_36:
        /*0004*/ 	.word	0x00000082


	//----- nvinfo : EIATTR_KPARAM_INFO
	.align		4
.L_37:
        /*0008*/ 	.byte	0x04, 0x17
        /*000a*/ 	.short	(.L_39 - .L_38)
.L_38:
        /*000c*/ 	.word	0x00000000
        /*0010*/ 	.short	0x0004
        /*0012*/ 	.short	0x001c
        /*0014*/ 	.byte	0x00, 0xf0, 0x11, 0x00


	//----- nvinfo : EIATTR_KPARAM_INFO
	.align		4
.L_39:
        /*0018*/ 	.byte	0x04, 0x17
        /*001a*/ 	.short	(.L_41 - .L_40)
.L_40:
        /*001c*/ 	.word	0x00000000
        /*0020*/ 	.short	0x0003
        /*0022*/ 	.short	0x0018
        /*0024*/ 	.byte	0x00, 0xf0, 0x11, 0x00


	//----- nvinfo : EIATTR_KPARAM_INFO
	.align		4
.L_41:
        /*0028*/ 	.byte	0x04, 0x17
        /*002a*/ 	.short	(.L_43 - .L_42)
.L_42:
        /*002c*/ 	.word	0x00000000
        /*0030*/ 	.short	0x0002
        /*0032*/ 	.short	0x0010
        /*0034*/ 	.byte	0x00, 0xf5, 0x21, 0x00


	//----- nvinfo : EIATTR_KPARAM_INFO
	.align		4
.L_43:
        /*0038*/ 	.byte	0x04, 0x17
        /*003a*/ 	.short	(.L_45 - .L_44)
.L_44:
        /*003c*/ 	.word	0x00000000
        /*0040*/ 	.short	0x0001
        /*0042*/ 	.short	0x0008
        /*0044*/ 	.byte	0x00, 0xf5, 0x21, 0x00


	//----- nvinfo : EIATTR_KPARAM_INFO
	.align		4
.L_45:
        /*0048*/ 	.byte	0x04, 0x17
        /*004a*/ 	.short	(.L_47 - .L_46)
.L_46:
        /*004c*/ 	.word	0x00000000
        /*0050*/ 	.short	0x0000
        /*0052*/ 	.short	0x0000
        /*0054*/ 	.byte	0x00, 0xf5, 0x21, 0x00


	//----- nvinfo : EIATTR_SPARSE_MMA_MASK
	.align		4
.L_47:
        /*0058*/ 	.byte	0x03, 0x50
        /*005a*/ 	.short	0x0000


	//----- nvinfo : EIATTR_MAXREG_COUNT
	.align		4
        /*005c*/ 	.byte	0x03, 0x1b
        /*005e*/ 	.short	0x00ff


	//----- nvinfo : EIATTR_MERCURY_ISA_VERSION
	.align		4
        /*0060*/ 	.byte	0x03, 0x5f
        /*0062*/ 	.short	0x0101


	//----- nvinfo : EIATTR_VRC_CTA_INIT_COUNT
	.align		4
        /*0064*/ 	.byte	0x02, 0x4a
	.zero		1
	.zero		1


	//----- nvinfo : EIATTR_EXIT_INSTR_OFFSETS
	.align		4
        /*0068*/ 	.byte	0x04, 0x1c
        /*006a*/ 	.short	(.L_49 - .L_48)


	//   ....[0]....
.L_48:
        /*006c*/ 	.word	0x00000080


	//   ....[1]....
        /*0070*/ 	.word	0x00000890


	//   ....[2]....
        /*0074*/ 	.word	0x00000cb0


	//   ....[3]....
        /*0078*/ 	.word	0x00000f10


	//   ....[4]....
        /*007c*/ 	.word	0x00001020


	//----- nvinfo : EIATTR_CBANK_PARAM_SIZE
	.align		4
.L_49:
        /*0080*/ 	.byte	0x03, 0x19
        /*0082*/ 	.short	0x0020


	//----- nvinfo : EIATTR_PARAM_CBANK
	.align		4
        /*0084*/ 	.byte	0x04, 0x0a
        /*0086*/ 	.short	(.L_51 - .L_50)
	.align		4
.L_50:
        /*0088*/ 	.word	index@(.nv.constant0._Z10col_threadPiS_S_ii)
        /*008c*/ 	.short	0x0380
        /*008e*/ 	.short	0x0020


	//----- nvinfo : EIATTR_SW_WAR
	.align		4
.L_51:
        /*0090*/ 	.byte	0x04, 0x36
        /*0092*/ 	.short	(.L_53 - .L_52)
.L_52:
        /*0094*/ 	.word	0x00000008
.L_53:


//--------------------- .nv.info._Z10row_threadPiS_S_ii --------------------------
	.section	.nv.info._Z10row_threadPiS_S_ii,"",@"SHT_CUDA_INFO"
	.sectionflags	@""
	.align	4


	//----- nvinfo : EIATTR_CUDA_API_VERSION
	.align		4
        /*0000*/ 	.byte	0x04, 0x37
        /*0002*/ 	.short	(.L_55 - .L_54)
.L_54:
        /*0004*/ 	.word	0x00000082


	//----- nvinfo : EIATTR_KPARAM_INFO
	.align		4
.L_55:
        /*0008*/ 	.byte	0x04, 0x17
        /*000a*/ 	.short	(.L_57 - .L_56)
.L_56:
        /*000c*/ 	.word	0x00000000
        /*0010*/ 	.short	0x0004
        /*0012*/ 	.short	0x001c
        /*0014*/ 	.byte	0x00, 0xf0, 0x11, 0x00


	//----- nvinfo : EIATTR_KPARAM_INFO
	.align		4
.L_57:
        /*0018*/ 	.byte	0x04, 0x17
        /*001a*/ 	.short	(.L_59 - .L_58)
.L_58:
        /*001c*/ 	.word	0x00000000
        /*0020*/ 	.short	0x0003
        /*0022*/ 	.short	0x0018
        /*0024*/ 	.byte	0x00, 0xf0, 0x11, 0x00


	//----- nvinfo : EIATTR_KPARAM_INFO
	.align		4
.L_59:
        /*0028*/ 	.byte	0x04, 0x17
        /*002a*/ 	.short	(.L_61 - .L_60)
.L_60:
        /*002c*/ 	.word	0x00000000
        /*0030*/ 	.short	0x0002
        /*0032*/ 	.short	0x0010
        /*0034*/ 	.byte	0x00, 0xf5, 0x21, 0x00


	//----- nvinfo : EIATTR_KPARAM_INFO
	.align		4
.L_61:
        /*0038*/ 	.byte	0x04, 0x17
        /*003a*/ 	.short	(.L_63 - .L_62)
.L_62:
        /*003c*/ 	.word	0x00000000
        /*0040*/ 	.short	0x0001
        /*0042*/ 	.short	0x0008
        /*0044*/ 	.byte	0x00, 0xf5, 0x21, 0x00


	//----- nvinfo : EIATTR_KPARAM_INFO
	.align		4
.L_63:
        /*0048*/ 	.byte	0x04, 0x17
        /*004a*/ 	.short	(.L_65 - .L_64)
.L_64:
        /*004c*/ 	.word	0x00000000
        /*0050*/ 	.short	0x0000
        /*0052*/ 	.short	0x0000
        /*0054*/ 	.byte	0x00, 0xf5, 0x21, 0x00


	//----- nvinfo : EIATTR_SPARSE_MMA_MASK
	.align		4
.L_65:
        /*0058*/ 	.byte	0x03, 0x50
        /*005a*/ 	.short	0x0000


	//----- nvinfo : EIATTR_MAXREG_COUNT
	.align		4
        /*005c*/ 	.byte	0x03, 0x1b
        /*005e*/ 	.short	0x00ff


	//----- nvinfo : EIATTR_MERCURY_ISA_VERSION
	.align		4
        /*0060*/ 	.byte	0x03, 0x5f
        /*0062*/ 	.short	0x0101


	//----- nvinfo : EIATTR_VRC_CTA_INIT_COUNT
	.align		4
        /*0064*/ 	.byte	0x02, 0x4a
	.zero		1
	.zero		1


	//----- nvinfo : EIATTR_EXIT_INSTR_OFFSETS
	.align		4
        /*0068*/ 	.byte	0x04, 0x1c
        /*006a*/ 	.short	(.L_67 - .L_66)


	//   ....[0]....
.L_66:
        /*006c*/ 	.word	0x00000080


	//   ....[1]....
        /*0070*/ 	.word	0x00000680


	//   ....[2]....
        /*0074*/ 	.word	0x00000950


	//   ....[3]....
        /*0078*/ 	.word	0x00000b20


	//   ....[4]....
        /*007c*/ 	.word	0x00000c30


	//----- nvinfo : EIATTR_CBANK_PARAM_SIZE
	.align		4
.L_67:
        /*0080*/ 	.byte	0x03, 0x19
        /*0082*/ 	.short	0x0020


	//----- nvinfo : EIATTR_PARAM_CBANK
	.align		4
        /*0084*/ 	.byte	0x04, 0x0a
        /*0086*/ 	.short	(.L_69 - .L_68)
	.align		4
.L_68:
        /*0088*/ 	.word	index@(.nv.constant0._Z10row_threadPiS_S_ii)
        /*008c*/ 	.short	0x0380
        /*008e*/ 	.short	0x0020


	//----- nvinfo : EIATTR_SW_WAR
	.align		4
.L_69:
        /*0090*/ 	.byte	0x04, 0x36
        /*0092*/ 	.short	(.L_71 - .L_70)
.L_70:
        /*0094*/ 	.word	0x00000008
.L_71:


//--------------------- .nv.callgraph             --------------------------
	.section	.nv.callgraph,"",@"SHT_CUDA_CALLGRAPH"
	.align	4
	.sectionentsize	8
	.align		4
        /*0000*/ 	.word	0x00000000
	.align		4
        /*0004*/ 	.word	0xffffffff
	.align		4
        /*0008*/ 	.word	0x00000000
	.align		4
        /*000c*/ 	.word	0xfffffffe
	.align		4
        /*0010*/ 	.word	0x00000000
	.align		4
        /*0014*/ 	.word	0xfffffffd
	.align		4
        /*0018*/ 	.word	0x00000000
	.align		4
        /*001c*/ 	.word	0xfffffffc


//--------------------- .text._Z15one_each_threadPiS_S_ii --------------------------
	.section	.text._Z15one_each_threadPiS_S_ii,"ax",@progbits
	.align	128
        .global         _Z15one_each_threadPiS_S_ii
        .type           _Z15one_each_threadPiS_S_ii,@function
        .size           _Z15one_each_threadPiS_S_ii,(.L_x_13 - _Z15one_each_threadPiS_S_ii)
        .other          _Z15one_each_threadPiS_S_ii,@"STO_CUDA_ENTRY STV_DEFAULT"
_Z15one_each_threadPiS_S_ii:
.text._Z15one_each_threadPiS_S_ii:
[----:B------:R-:W-:Y:S01]  /*0000*/  LDC R1, c[0x0][0x37c] ;  /* 0x0000df00ff017b82 */ /* 0x000fe20000000800 */
[----:B------:R-:W0:Y:S07]  /*0010*/  S2R R0, SR_TID.X ;  /* 0x0000000000007919 */ /* 0x000e2e0000002100 */
[----:B------:R-:W0:Y:S01]  /*0020*/  S2UR UR6, SR_CTAID.X ;  /* 0x00000000000679c3 */ /* 0x000e220000002500 */
[----:B------:R-:W1:Y:S07]  /*0030*/  LDCU.64 UR4, c[0x0][0x398] ;  /* 0x00007300ff0477ac */ /* 0x000e6e0008000a00 */
[----:B------:R-:W0:Y:S01]  /*0040*/  LDC R9, c[0x0][0x360] ;  /* 0x0000d800ff097b82 */ /* 0x000e220000000800 */
[----:B-1----:R-:W-:Y:S01]  /*0050*/  UIMAD UR4, UR5, UR4, URZ ;  /* 0x00000004050472a4 */ /* 0x002fe2000f8e02ff */
[----:B0-----:R-:W-:-:S05]  /*0060*/  IMAD R9, R9, UR6, R0 ;  /* 0x0000000609097c24 */ /* 0x001fca000f8e0200 */
[----:B------:R-:W-:-:S13]  /*0070*/  ISETP.GE.AND P0, PT, R9, UR4, PT ;  /* 0x0000000409007c0c */ /* 0x000fda000bf06270 */
[----:B------:R-:W-:Y:S05]  /*0080*/  @P0 EXIT ;  /* 0x000000000000094d */ /* 0x000fea0003800000 */
[----:B------:R-:W0:Y:S01]  /*0090*/  LDC.64 R2, c[0x0][0x380] ;  /* 0x0000e000ff027b82 */ /* 0x000e220000000a00 */
[----:B------:R-:W1:Y:S07]  /*00a0*/  LDCU.64 UR4, c[0x0][0x358] ;  /* 0x00006b00ff0477ac */ /* 0x000e6e0008000a00 */
[----:B------:R-:W2:Y:S08]  /*00b0*/  LDC.64 R4, c[0x0][0x388] ;  /* 0x0000e200ff047b82 */ /* 0x000eb00000000a00 */
[----:B------:R-:W3:Y:S01]  /*00c0*/  LDC.64 R6, c[0x0][0x390] ;  /* 0x0000e400ff067b82 */ /* 0x000ee20000000a00 */
[----:B0-----:R-:W-:-:S06]  /*00d0*/  IMAD.WIDE R2, R9, 0x4, R2 ;  /* 0x0000000409027825 */ /* 0x001fcc00078e0202 */
[----:B-1----:R-:W4:Y:S01]  /*00e0*/  LDG.E R2, desc[UR4][R2.64] ;  /* 0x0000000402027981 */ /* 0x002f22000c1e1900 */
[----:B--2---:R-:W-:-:S06]  /*00f0*/  IMAD.WIDE R4, R9, 0x4, R4 ;  /* 0x0000000409047825 */ /* 0x004fcc00078e0204 */
[----:B------:R-:W4:Y:S01]  /*0100*/  LDG.E R5, desc[UR4][R4.64] ;  /* 0x0000000404057981 */ /* 0x000f22000c1e1900 */
[----:B---3--:R-:W-:Y:S01]  /*0110*/  IMAD.WIDE R6, R9, 0x4, R6 ;  /* 0x0000000409067825 */ /* 0x008fe200078e0206 */
[----:B----4-:R-:W-:-:S05]  /*0120*/  IADD3 R9, PT, PT, R2, R5, RZ ;  /* 0x0000000502097210 */ /* 0x010fca0007ffe0ff */
[----:B------:R-:W-:Y:S01]  /*0130*/  STG.E desc[UR4][R6.64], R9 ;  /* 0x0000000906007986 */ /* 0x000fe2000c101904 */
[----:B------:R-:W-:Y:S05]  /*0140*/  EXIT ;  /* 0x000000000000794d */ /* 0x000fea0003800000 */
.L_x_0:
[----:B------:R-:W-:-:S00]  /*0150*/  BRA `(.L_x_0) ;  /* 0xfffffffc00fc7947 */ /* 0x000fc0000383ffff */
[----:B------:R-:W-:-:S00]  /*0160*/  NOP ;  /* 0x0000000000007918 */ /* 0x000fc00000000000 */
        /* <DEDUP_REMOVED lines=9> */
.L_x_13:


//--------------------- .text._Z10col_threadPiS_S_ii --------------------------
	.section	.text._Z10col_threadPiS_S_ii,"ax",@progbits
	.align	128
        .global         _Z10col_threadPiS_S_ii
        .type           _Z10col_threadPiS_S_ii,@function
        .size           _Z10col_threadPiS_S_ii,(.L_x_14 - _Z10col_threadPiS_S_ii)
        .other          _Z10col_threadPiS_S_ii,@"STO_CUDA_ENTRY STV_DEFAULT"
_Z10col_threadPiS_S_ii:
.text._Z10col_threadPiS_S_ii:
[----:B------:R-:W-:Y:S01]  /*0000*/  LDC R1, c[0x0][0x37c] ;  /* 0x0000df00ff017b82 */ /* 0x000fe20000000800 */
[----:B------:R-:W0:Y:S07]  /*0010*/  S2R R5, SR_TID.X ;  /* 0x0000000000057919 */ /* 0x000e2e0000002100 */
[----:B------:R-:W0:Y:S08]  /*0020*/  S2UR UR4, SR_CTAID.X ;  /* 0x00000000000479c3 */ /* 0x000e300000002500 */
[----:B------:R-:W0:Y:S08]  /*0030*/  LDC R0, c[0x0][0x360] ;  /* 0x0000d800ff007b82 */ /* 0x000e300000000800 */
[----:B------:R-:W1:Y:S01]  /*0040*/  LDC.64 R2, c[0x0][0x398] ;  /* 0x0000e600ff027b82 */ /* 0x000e620000000a00 */
[----:B0-----:R-:W-:Y:S01]  /*0050*/  IMAD R0, R0, UR4, R5 ;  /* 0x0000000400007c24 */ /* 0x001fe2000f8e0205 */
[----:B-1----:R-:W-:-:S04]  /*0060*/  ISETP.GE.AND P0, PT, R2, 0x1, PT ;  /* 0x000000010200780c */ /* 0x002fc80003f06270 */
[----:B------:R-:W-:-:S13]  /*0070*/  ISETP.GE.OR P0, PT, R0, R3, !P0 ;  /* 0x000000030000720c */ /* 0x000fda0004706670 */
[----:B------:R-:W-:Y:S05]  /*0080*/  @P0 EXIT ;  /* 0x000000000000094d */ /* 0x000fea0003800000 */
[C---:B------:R-:W-:Y:S01]  /*0090*/  ISETP.GE.U32.AND P1, PT, R2.reuse, 0x10, PT ;  /* 0x000000100200780c */ /* 0x040fe20003f26070 */
[----:B------:R-:W0:Y:S01]  /*00a0*/  LDCU.64 UR4, c[0x0][0x358] ;  /* 0x00006b00ff0477ac */ /* 0x000e220008000a00 */
[----:B------:R-:W-:Y:S01]  /*00b0*/  LOP3.LUT R7, R2, 0xf, RZ, 0xc0, !PT ;  /* 0x0000000f02077812 */ /* 0x000fe200078ec0ff */
[----:B------:R-:W-:-:S03]  /*00c0*/  HFMA2 R4, -RZ, RZ, 0, 0 ;  /* 0x00000000ff047431 */ /* 0x000fc600000001ff */
[----:B------:R-:W-:-:S07]  /*00d0*/  ISETP.NE.AND P0, PT, R7, RZ, PT ;  /* 0x000000ff0700720c */ /* 0x000fce0003f05270 */
[----:B------:R-:W-:Y:S06]  /*00e0*/  @!P1 BRA `(.L_x_1) ;  /* 0x0000000400e89947 */ /* 0x000fec0003800000 */
[----:B------:R-:W-:Y:S02]  /*00f0*/  LOP3.LUT R4, R2, 0x7ffffff0, RZ, 0xc0, !PT ;  /* 0x7ffffff002047812 */ /* 0x000fe400078ec0ff */
[----:B------:R-:W-:Y:S02]  /*0100*/  MOV R6, R0 ;  /* 0x0000000000067202 */ /* 0x000fe40000000f00 */
[----:B------:R-:W-:-:S07]  /*0110*/  IADD3 R5, PT, PT, -R4, RZ, RZ ;  /* 0x000000ff04057210 */ /* 0x000fce0007ffe1ff */
.L_x_2:
[----:B---3--:R-:W1:Y:S08]  /*0120*/  LDC.64 R16, c[0x0][0x380] ;  /* 0x0000e000ff107b82 */ /* 0x008e700000000a00 */
[----:B------:R-:W2:Y:S08]  /*0130*/  LDC.64 R18, c[0x0][0x388] ;  /* 0x0000e200ff127b82 */ /* 0x000eb00000000a00 */
[----:B------:R-:W3:Y:S01]  /*0140*/  LDC.64 R8, c[0x0][0x390] ;  /* 0x0000e400ff087b82 */ /* 0x000ee20000000a00 */
[----:B-1----:R-:W-:-:S05]  /*0150*/  IMAD.WIDE R16, R6, 0x4, R16 ;  /* 0x0000000406107825 */ /* 0x002fca00078e0210 */
[----:B0-----:R-:W4:Y:S01]  /*0160*/  LDG.E R10, desc[UR4][R16.64] ;  /* 0x00000004100a7981 */ /* 0x001f22000c1e1900 */
[----:B--2---:R-:W-:-:S05]  /*0170*/  IMAD.WIDE R18, R6, 0x4, R18 ;  /* 0x0000000406127825 */ /* 0x004fca00078e0212 */
[----:B------:R-:W4:Y:S01]  /*0180*/  LDG.E R11, desc[UR4][R18.64] ;  /* 0x00000004120b7981 */ /* 0x000f22000c1e1900 */
[----:B------:R-:W-:-:S04]  /*0190*/  IMAD.WIDE R12, R3, 0x4, R16 ;  /* 0x00000004030c7825 */ /* 0x000fc800078e0210 */
[----:B---3--:R-:W-:Y:S01]  /*01a0*/  IMAD.WIDE R8, R6, 0x4, R8 ;  /* 0x0000000406087825 */ /* 0x008fe200078e0208 */
[----:B----4-:R-:W-:-:S03]  /*01b0*/  IADD3 R23, PT, PT, R10, R11, RZ ;  /* 0x0000000b0a177210 */ /* 0x010fc60007ffe0ff */
[C---:B------:R-:W-:Y:S02]  /*01c0*/  IMAD.WIDE R10, R3.reuse, 0x4, R18 ;  /* 0x00000004030a7825 */ /* 0x040fe400078e0212 */
[----:B------:R0:W-:Y:S04]  /*01d0*/  STG.E desc[UR4][R8.64], R23 ;  /* 0x0000001708007986 */ /* 0x0001e8000c101904 */
[----:B------:R-:W2:Y:S04]  /*01e0*/  LDG.E R20, desc[UR4][R12.64] ;  /* 0x000000040c147981 */ /* 0x000ea8000c1e1900 */
[----:B------:R-:W2:Y:S01]  /*01f0*/  LDG.E R21, desc[UR4][R10.64] ;  /* 0x000000040a157981 */ /* 0x000ea2000c1e1900 */
[----:B------:R-:W-:-:S04]  /*0200*/  IMAD.WIDE R14, R3, 0x4, R8 ;  /* 0x00000004030e7825 */ /* 0x000fc800078e0208 */
[----:B------:R-:W-:-:S04]  /*0210*/  IMAD.WIDE R18, R3, 0x4, R12 ;  /* 0x0000000403127825 */ /* 0x000fc800078e020c */
[----:B------:R-:W-:Y:S01]  /*0220*/  IMAD.WIDE R16, R3, 0x4, R10 ;  /* 0x0000000403107825 */ /* 0x000fe200078e020a */
[----:B--2---:R-:W-:-:S05]  /*0230*/  IADD3 R25, PT, PT, R20, R21, RZ ;  /* 0x0000001514197210 */ /* 0x004fca0007ffe0ff */
[----:B------:R1:W-:Y:S04]  /*0240*/  STG.E desc[UR4][R14.64], R25 ;  /* 0x000000190e007986 */ /* 0x0003e8000c101904 */
[----:B------:R-:W2:Y:S04]  /*0250*/  LDG.E R22, desc[UR4][R18.64] ;  /* 0x0000000412167981 */ /* 0x000ea8000c1e1900 */
[----:B------:R-:W2:Y:S01]  /*0260*/  LDG.E R27, desc[UR4][R16.64] ;  /* 0x00000004101b7981 */ /* 0x000ea2000c1e1900 */
[----:B------:R-:W-:-:S04]  /*0270*/  IMAD.WIDE R20, R3, 0x4, R14 ;  /* 0x0000000403147825 */ /* 0x000fc800078e020e */
[----:B------:R-:W-:-:S04]  /*0280*/  IMAD.WIDE R12, R3, 0x4, R18 ;  /* 0x00000004030c7825 */ /* 0x000fc800078e0212 */
[----:B0-----:R-:W-:Y:S01]  /*0290*/  IMAD.WIDE R8, R3, 0x4, R16 ;  /* 0x0000000403087825 */ /* 0x001fe200078e0210 */
[----:B--2---:R-:W-:-:S05]  /*02a0*/  IADD3 R27, PT, PT, R22, R27, RZ ;  /* 0x0000001b161b7210 */ /* 0x004fca0007ffe0ff */
[----:B------:R0:W-:Y:S04]  /*02b0*/  STG.E desc[UR4][R20.64], R27 ;  /* 0x0000001b14007986 */ /* 0x0001e8000c101904 */
[----:B------:R-:W2:Y:S04]  /*02c0*/  LDG.E R22, desc[UR4][R12.64] ;  /* 0x000000040c167981 */ /* 0x000ea8000c1e1900 */
[----:B------:R-:W2:Y:S01]  /*02d0*/  LDG.E R23, desc[UR4][R8.64] ;  /* 0x0000000408177981 */ /* 0x000ea2000c1e1900 */
[----:B------:R-:W-:-:S04]  /*02e0*/  IMAD.WIDE R10, R3, 0x4, R20 ;  /* 0x00000004030a7825 */ /* 0x000fc800078e0214 */
[----:B------:R-:W-:-:S04]  /*02f0*/  IMAD.WIDE R18, R3, 0x4, R12 ;  /* 0x0000000403127825 */ /* 0x000fc800078e020c */
[----:B-1----:R-:W-:Y:S01]  /*0300*/  IMAD.WIDE R14, R3, 0x4, R8 ;  /* 0x00000004030e7825 */ /* 0x002fe200078e0208 */
[----:B--2---:R-:W-:-:S05]  /*0310*/  IADD3 R23, PT, PT, R22, R23, RZ ;  /* 0x0000001716177210 */ /* 0x004fca0007ffe0ff */
        /* <DEDUP_REMOVED lines=8> */
[----:B------:R-:W3:Y:S04]  /*03a0*/  LDG.E R22, desc[UR4][R12.64] ;  /* 0x000000040c167981 */ /* 0x000ee8000c1e1900 */
[----:B0-----:R-:W3:Y:S01]  /*03b0*/  LDG.E R27, desc[UR4][R8.64] ;  /* 0x00000004081b7981 */ /* 0x001ee2000c1e1900 */
[----:B------:R-:W-:-:S04]  /*03c0*/  IMAD.WIDE R20, R3, 0x4, R16 ;  /* 0x0000000403147825 */ /* 0x000fc800078e0210 */
[----:B------:R-:W-:-:S04]  /*03d0*/  IMAD.WIDE R18, R3, 0x4, R12 ;  /* 0x0000000403127825 */ /* 0x000fc800078e020c */
[----:B-1----:R-:W-:Y:S01]  /*03e0*/  IMAD.WIDE R10, R3, 0x4, R8 ;  /* 0x00000004030a7825 */ /* 0x002fe200078e0208 */
[----:B---3--:R-:W-:-:S05]  /*03f0*/  IADD3 R27, PT, PT, R22, R27, RZ ;  /* 0x0000001b161b7210 */ /* 0x008fca0007ffe0ff */
[----:B------:R0:W-:Y:S04]  /*0400*/  STG.E desc[UR4][R20.64], R27 ;  /* 0x0000001b14007986 */ /* 0x0001e8000c101904 */
[----:B------:R-:W3:Y:S04]  /*0410*/  LDG.E R22, desc[UR4][R18.64] ;  /* 0x0000000412167981 */ /* 0x000ee8000c1e1900 */
[----:B------:R-:W3:Y:S01]  /*0420*/  LDG.E R23, desc[UR4][R10.64] ;  /* 0x000000040a177981 */ /* 0x000ee2000c1e1900 */
[----:B------:R-:W-:-:S04]  /*0430*/  IMAD.WIDE R14, R3, 0x4, R20 ;  /* 0x00000004030e7825 */ /* 0x000fc800078e0214 */
[----:B------:R-:W-:-:S04]  /*0440*/  IMAD.WIDE R12, R3, 0x4, R18 ;  /* 0x00000004030c7825 */ /* 0x000fc800078e0212 */
[----:B------:R-:W-:Y:S01]  /*0450*/  IMAD.WIDE R8, R3, 0x4, R10 ;  /* 0x0000000403087825 */ /* 0x000fe200078e020a */
[----:B---3--:R-:W-:-:S05]  /*0460*/  IADD3 R23, PT, PT, R22, R23, RZ ;  /* 0x0000001716177210 */ /* 0x008fca0007ffe0ff */
[----:B------:R1:W-:Y:S04]  /*0470*/  STG.E desc[UR4][R14.64], R23 ;  /* 0x000000170e007986 */ /* 0x0003e8000c101904 */
[----:B------:R-:W3:Y:S04]  /*0480*/  LDG.E R22, desc[UR4][R12.64] ;  /* 0x000000040c167981 */ /* 0x000ee8000c1e1900 */
[----:B--2---:R-:W3:Y:S01]  /*0490*/  LDG.E R25, desc[UR4][R8.64] ;  /* 0x0000000408197981 */ /* 0x004ee2000c1e1900 */
[----:B------:R-:W-:-:S04]  /*04a0*/  IMAD.WIDE R16, R3, 0x4, R14 ;  /* 0x0000000403107825 */ /* 0x000fc800078e020e */
[----:B------:R-:W-:-:S04]  /*04b0*/  IMAD.WIDE R18, R3, 0x4, R12 ;  /* 0x0000000403127825 */ /* 0x000fc800078e020c */
[----:B------:R-:W-:Y:S01]  /*04c0*/  IMAD.WIDE R10, R3, 0x4, R8 ;  /* 0x00000004030a7825 */ /* 0x000fe200078e0208 */
[----:B---3--:R-:W-:-:S05]  /*04d0*/  IADD3 R25, PT, PT, R22, R25, RZ ;  /* 0x0000001916197210 */ /* 0x008fca0007ffe0ff */
[----:B------:R2:W-:Y:S04]  /*04e0*/  STG.E desc[UR4][R16.64], R25 ;  /* 0x0000001910007986 */ /* 0x0005e8000c101904 */
[----:B------:R-:W3:Y:S04]  /*04f0*/  LDG.E R22, desc[UR4][R18.64] ;  /* 0x0000000412167981 */ /* 0x000ee8000c1e1900 */
[----:B0-----:R-:W3:Y:S01]  /*0500*/  LDG.E R27, desc[UR4][R10.64] ;  /* 0x000000040a1b7981 */ /* 0x001ee2000c1e1900 */
[----:B------:R-:W-:-:S04]  /*0510*/  IMAD.WIDE R20, R3, 0x4, R16 ;  /* 0x0000000403147825 */ /* 0x000fc800078e0210 */
[----:B------:R-:W-:-:S04]  /*0520*/  IMAD.WIDE R12, R3, 0x4, R18 ;  /* 0x00000004030c7825 */ /* 0x000fc800078e0212 */
[----:B------:R-:W-:Y:S01]  /*0530*/  IMAD.WIDE R8, R3, 0x4, R10 ;  /* 0x0000000403087825 */ /* 0x000fe200078e020a */
[----:B---3--:R-:W-:-:S05]  /*0540*/  IADD3 R27, PT, PT, R22, R27, RZ ;  /* 0x0000001b161b7210 */ /* 0x008fca0007ffe0ff */
[----:B------:R0:W-:Y:S04]  /*0550*/  STG.E desc[UR4][R20.64], R27 ;  /* 0x0000001b14007986 */ /* 0x0001e8000c101904 */
[----:B------:R-:W3:Y:S04]  /*0560*/  LDG.E R22, desc[UR4][R12.64] ;  /* 0x000000040c167981 */ /* 0x000ee8000c1e1900 */
[----:B-1----:R-:W3:Y:S01]  /*0570*/  LDG.E R23, desc[UR4][R8.64] ;  /* 0x0000000408177981 */ /* 0x002ee2000c1e1900 */
[----:B------:R-:W-:-:S04]  /*0580*/  IMAD.WIDE R14, R3, 0x4, R20 ;  /* 0x00000004030e7825 */ /* 0x000fc800078e0214 */
[----:B--2---:R-:W-:-:S04]  /*0590*/  IMAD.WIDE R16, R3, 0x4, R12 ;  /* 0x0000000403107825 */ /* 0x004fc800078e020c */
[----:B------:R-:W-:Y:S01]  /*05a0*/  IMAD.WIDE R10, R3, 0x4, R8 ;  /* 0x00000004030a7825 */ /* 0x000fe200078e0208 */
[----:B---3--:R-:W-:-:S05]  /*05b0*/  IADD3 R23, PT, PT, R22, R23, RZ ;  /* 0x0000001716177210 */ /* 0x008fca0007ffe0ff */
        /* <DEDUP_REMOVED lines=11> */
[----:B-1----:R-:W-:-:S04]  /*0670*/  IMAD.WIDE R14, R3, 0x4, R12 ;  /* 0x00000004030e7825 */ /* 0x002fc800078e020c */
[----:B------:R-:W-:Y:S01]  /*0680*/  IMAD.WIDE R10, R3, 0x4, R8 ;  /* 0x00000004030a7825 */ /* 0x000fe200078e0208 */
        /* <DEDUP_REMOVED lines=23> */
[----:B------:R-:W2:Y:S04]  /*0800*/  LDG.E R12, desc[UR4][R12.64] ;  /* 0x000000040c0c7981 */ /* 0x000ea8000c1e1900 */
[----:B------:R-:W2:Y:S01]  /*0810*/  LDG.E R9, desc[UR4][R8.64] ;  /* 0x0000000408097981 */ /* 0x000ea2000c1e1900 */
[----:B------:R-:W-:-:S04]  /*0820*/  IADD3 R5, PT, PT, R5, 0x10, RZ ;  /* 0x0000001005057810 */ /* 0x000fc80007ffe0ff */
[----:B------:R-:W-:Y:S01]  /*0830*/  ISETP.NE.AND P1, PT, R5, RZ, PT ;  /* 0x000000ff0500720c */ /* 0x000fe20003f25270 */
[C---:B-1----:R-:W-:Y:S01]  /*0840*/  IMAD.WIDE R16, R3.reuse, 0x4, R20 ;  /* 0x0000000403107825 */ /* 0x042fe200078e0214 */
[----:B------:R-:W-:Y:S02]  /*0850*/  LEA R6, R3, R6, 0x4 ;  /* 0x0000000603067211 */ /* 0x000fe400078e20ff */
[----:B--2---:R-:W-:-:S05]  /*0860*/  IADD3 R19, PT, PT, R12, R9, RZ ;  /* 0x000000090c137210 */ /* 0x004fca0007ffe0ff */
[----:B------:R3:W-:Y:S04]  /*0870*/  STG.E desc[UR4][R16.64], R19 ;  /* 0x0000001310007986 */ /* 0x0007e8000c101904 */
[----:B------:R-:W-:Y:S05]  /*0880*/  @P1 BRA `(.L_x_2) ;  /* 0xfffffff800241947 */ /* 0x000fea000383ffff */
.L_x_1:
[----:B0-----:R-:W-:Y:S05]  /*0890*/  @!P0 EXIT ;  /* 0x000000000000894d */ /* 0x001fea0003800000 */
[----:B------:R-:W-:Y:S02]  /*08a0*/  ISETP.GE.U32.AND P0, PT, R7, 0x8, PT ;  /* 0x000000080700780c */ /* 0x000fe40003f06070 */
[----:B------:R-:W-:-:S04]  /*08b0*/  LOP3.LUT R5, R2, 0x7, RZ, 0xc0, !PT ;  /* 0x0000000702057812 */ /* 0x000fc800078ec0ff */
[----:B------:R-:W-:-:S07]  /*08c0*/  ISETP.NE.AND P1, PT, R5, RZ, PT ;  /* 0x000000ff0500720c */ /* 0x000fce0003f25270 */
[----:B------:R-:W-:Y:S06]  /*08d0*/  @!P0 BRA `(.L_x_3) ;  /* 0x0000000000f48947 */ /* 0x000fec0003800000 */
[----:B------:R-:W0:Y:S01]  /*08e0*/  LDC.64 R6, c[0x0][0x380] ;  /* 0x0000e000ff067b82 */ /* 0x000e220000000a00 */
[----:B------:R-:W-:-:S07]  /*08f0*/  IMAD R13, R4, R3, R0 ;  /* 0x00000003040d7224 */ /* 0x000fce00078e0200 */
[----:B------:R-:W1:Y:S08]  /*0900*/  LDC.64 R8, c[0x0][0x388] ;  /* 0x0000e200ff087b82 */ /* 0x000e700000000a00 */
[----:B------:R-:W2:Y:S01]  /*0910*/  LDC.64 R10, c[0x0][0x390] ;  /* 0x0000e400ff0a7b82 */ /* 0x000ea20000000a00 */
[----:B0-----:R-:W-:-:S05]  /*0920*/  IMAD.WIDE R6, R13, 0x4, R6 ;  /* 0x000000040d067825 */ /* 0x001fca00078e0206 */
[----:B------:R-:W3:Y:S01]  /*0930*/  LDG.E R12, desc[UR4][R6.64] ;  /* 0x00000004060c7981 */ /* 0x000ee2000c1e1900 */
[----:B-1----:R-:W-:-:S05]  /*0940*/  IMAD.WIDE R8, R13, 0x4, R8 ;  /* 0x000000040d087825 */ /* 0x002fca00078e0208 */
[----:B------:R-:W3:Y:S01]  /*0950*/  LDG.E R15, desc[UR4][R8.64] ;  /* 0x00000004080f7981 */ /* 0x000ee2000c1e1900 */
[----:B--2---:R-:W-:Y:S01]  /*0960*/  IMAD.WIDE R10, R13, 0x4, R10 ;  /* 0x000000040d0a7825 */ /* 0x004fe200078e020a */
[----:B---3--:R-:W-:-:S03]  /*0970*/  IADD3 R21, PT, PT, R12, R15, RZ ;  /* 0x0000000f0c157210 */ /* 0x008fc60007ffe0ff */
[----:B------:R-:W-:-:S04]  /*0980*/  IMAD.WIDE R12, R3, 0x4, R6 ;  /* 0x00000004030c7825 */ /* 0x000fc800078e0206 */
[C---:B------:R-:W-:Y:S01]  /*0990*/  IMAD.WIDE R14, R3.reuse, 0x4, R8 ;  /* 0x00000004030e7825 */ /* 0x040fe200078e0208 */
        /* <DEDUP_REMOVED lines=11> */
[----:B0-----:R-:W-:-:S04]  /*0a50*/  IMAD.WIDE R10, R3, 0x4, R6 ;  /* 0x00000004030a7825 */ /* 0x001fc800078e0206 */
[----:B------:R-:W-:Y:S01]  /*0a60*/  IMAD.WIDE R12, R3, 0x4, R8 ;  /* 0x00000004030c7825 */ /* 0x000fe200078e0208 */
        /* <DEDUP_REMOVED lines=10> */
[----:B-1----:R-:W3:Y:S01]  /*0b10*/  LDG.E R23, desc[UR4][R8.64] ;  /* 0x0000000408177981 */ /* 0x002ee2000c1e1900 */
        /* <DEDUP_REMOVED lines=19> */
[----:B------:R-:W0:Y:S04]  /*0c50*/  LDG.E R10, desc[UR4][R10.64] ;  /* 0x000000040a0a7981 */ /* 0x000e28000c1e1900 */
[----:B------:R-:W0:Y:S01]  /*0c60*/  LDG.E R13, desc[UR4][R12.64] ;  /* 0x000000040c0d7981 */ /* 0x000e22000c1e1900 */
[----:B-1----:R-:W-:Y:S01]  /*0c70*/  IMAD.WIDE R16, R3, 0x4, R14 ;  /* 0x0000000403107825 */ /* 0x002fe200078e020e */
[----:B------:R-:W-:-:S02]  /*0c80*/  IADD3 R4, PT, PT, R4, 0x8, RZ ;  /* 0x0000000804047810 */ /* 0x000fc40007ffe0ff */
[----:B0-----:R-:W-:-:S05]  /*0c90*/  IADD3 R19, PT, PT, R10, R13, RZ ;  /* 0x0000000d0a137210 */ /* 0x001fca0007ffe0ff */
[----:B------:R2:W-:Y:S02]  /*0ca0*/  STG.E desc[UR4][R16.64], R19 ;  /* 0x0000001310007986 */ /* 0x0005e4000c101904 */
.L_x_3:
[----:B------:R-:W-:Y:S05]  /*0cb0*/  @!P1 EXIT ;  /* 0x000000000000994d */ /* 0x000fea0003800000 */
[----:B------:R-:W-:Y:S02]  /*0cc0*/  ISETP.GE.U32.AND P0, PT, R5, 0x4, PT ;  /* 0x000000040500780c */ /* 0x000fe40003f06070 */
[----:B------:R-:W-:-:S04]  /*0cd0*/  LOP3.LUT R2, R2, 0x3, RZ, 0xc0, !PT ;  /* 0x0000000302027812 */ /* 0x000fc800078ec0ff */
[----:B------:R-:W-:-:S07]  /*0ce0*/  ISETP.NE.AND P1, PT, R2, RZ, PT ;  /* 0x000000ff0200720c */ /* 0x000fce0003f25270 */
[----:B------:R-:W-:Y:S06]  /*0cf0*/  @!P0 BRA `(.L_x_4) ;  /* 0x0000000000848947 */ /* 0x000fec0003800000 */
[----:B------:R-:W0:Y:S01]  /*0d00*/  LDC.64 R6, c[0x0][0x380] ;  /* 0x0000e000ff067b82 */ /* 0x000e220000000a00 */
[----:B------:R-:W-:-:S07]  /*0d10*/  IMAD R13, R4, R3, R0 ;  /* 0x00000003040d7224 */ /* 0x000fce00078e0200 */
[----:B------:R-:W1:Y:S08]  /*0d20*/  LDC.64 R8, c[0x0][0x388] ;  /* 0x0000e200ff087b82 */ /* 0x000e700000000a00 */
[----:B------:R-:W4:Y:S01]  /*0d30*/  LDC.64 R10, c[0x0][0x390] ;  /* 0x0000e400ff0a7b82 */ /* 0x000f220000000a00 */
[----:B0-----:R-:W-:-:S05]  /*0d40*/  IMAD.WIDE R6, R13, 0x4, R6 ;  /* 0x000000040d067825 */ /* 0x001fca00078e0206 */
[----:B------:R-:W5:Y:S01]  /*0d50*/  LDG.E R5, desc[UR4][R6.64] ;  /* 0x0000000406057981 */ /* 0x000f62000c1e1900 */
[----:B-1----:R-:W-:-:S05]  /*0d60*/  IMAD.WIDE R8, R13, 0x4, R8 ;  /* 0x000000040d087825 */ /* 0x002fca00078e0208 */
[----:B------:R-:W5:Y:S01]  /*0d70*/  LDG.E R12, desc[UR4][R8.64] ;  /* 0x00000004080c7981 */ /* 0x000f62000c1e1900 */
[----:B--2---:R-:W-:-:S04]  /*0d80*/  IMAD.WIDE R14, R3, 0x4, R8 ;  /* 0x00000004030e7825 */ /* 0x004fc800078e0208 */
[----:B----4-:R-:W-:Y:S01]  /*0d90*/  IMAD.WIDE R10, R13, 0x4, R10 ;  /* 0x000000040d0a7825 */ /* 0x010fe200078e020a */
[----:B-----5:R-:W-:-:S03]  /*0da0*/  IADD3 R5, PT, PT, R5, R12, RZ ;  /* 0x0000000c05057210 */ /* 0x020fc60007ffe0ff */
[C---:B------:R-:W-:Y:S02]  /*0db0*/  IMAD.WIDE R12, R3.reuse, 0x4, R6 ;  /* 0x00000004030c7825 */ /* 0x040fe400078e0206 */
[----:B------:R0:W-:Y:S04]  /*0dc0*/  STG.E desc[UR4][R10.64], R5 ;  /* 0x000000050a007986 */ /* 0x0001e8000c101904 */
[----:B------:R-:W2:Y:S04]  /*0dd0*/  LDG.E R18, desc[UR4][R12.64] ;  /* 0x000000040c127981 */ /* 0x000ea8000c1e1900 */
[----:B---3--:R-:W2:Y:S01]  /*0de0*/  LDG.E R19, desc[UR4][R14.64] ;  /* 0x000000040e137981 */ /* 0x008ea2000c1e1900 */
        /* <DEDUP_REMOVED lines=14> */
[----:B------:R-:W-:Y:S01]  /*0ed0*/  IMAD.WIDE R14, R3, 0x4, R18 ;  /* 0x00000004030e7825 */ /* 0x000fe200078e0212 */
[----:B------:R-:W-:-:S02]  /*0ee0*/  IADD3 R4, PT, PT, R4, 0x4, RZ ;  /* 0x0000000404047810 */ /* 0x000fc40007ffe0ff */
[----:B--2---:R-:W-:-:S05]  /*0ef0*/  IADD3 R5, PT, PT, R10, R13, RZ ;  /* 0x0000000d0a057210 */ /* 0x004fca0007ffe0ff */
[----:B------:R1:W-:Y:S02]  /*0f00*/  STG.E desc[UR4][R14.64], R5 ;  /* 0x000000050e007986 */ /* 0x0003e4000c101904 */
.L_x_4:
[----:B------:R-:W-:Y:S05]  /*0f10*/  @!P1 EXIT ;  /* 0x000000000000994d */ /* 0x000fea0003800000 */
[----:B------:R-:W0:Y:S01]  /*0f20*/  LDC.64 R6, c[0x0][0x390] ;  /* 0x0000e400ff067b82 */ /* 0x000e220000000a00 */
[----:B-123--:R-:W-:Y:S01]  /*0f30*/  IMAD R17, R4, R3, R0 ;  /* 0x0000000304117224 */ /* 0x00efe200078e0200 */
[----:B------:R-:W-:-:S06]  /*0f40*/  IADD3 R2, PT, PT, -R2, RZ, RZ ;  /* 0x000000ff02027210 */ /* 0x000fcc0007ffe1ff */
[----:B------:R-:W1:Y:S08]  /*0f50*/  LDC.64 R8, c[0x0][0x380] ;  /* 0x0000e000ff087b82 */ /* 0x000e700000000a00 */
[----:B------:R-:W2:Y:S02]  /*0f60*/  LDC.64 R10, c[0x0][0x388] ;  /* 0x0000e200ff0a7b82 */ /* 0x000ea40000000a00 */
.L_x_5:
[----:B-1----:R-:W-:-:S04]  /*0f70*/  IMAD.WIDE R4, R17, 0x4, R8 ;  /* 0x0000000411047825 */ /* 0x002fc800078e0208 */
[C---:B--2---:R-:W-:Y:S02]  /*0f80*/  IMAD.WIDE R12, R17.reuse, 0x4, R10 ;  /* 0x00000004110c7825 */ /* 0x044fe400078e020a */
[----:B------:R-:W2:Y:S04]  /*0f90*/  LDG.E R4, desc[UR4][R4.64] ;  /* 0x0000000404047981 */ /* 0x000ea8000c1e1900 */
[----:B------:R-:W2:Y:S01]  /*0fa0*/  LDG.E R13, desc[UR4][R12.64] ;  /* 0x000000040c0d7981 */ /* 0x000ea2000c1e1900 */
[----:B------:R-:W-:Y:S01]  /*0fb0*/  IADD3 R2, PT, PT, R2, 0x1, RZ ;  /* 0x0000000102027810 */ /* 0x000fe20007ffe0ff */
[C---:B0--3--:R-:W-:Y:S01]  /*0fc0*/  IMAD.WIDE R14, R17.reuse, 0x4, R6 ;  /* 0x00000004110e7825 */ /* 0x049fe200078e0206 */
[----:B------:R-:W-:Y:S02]  /*0fd0*/  IADD3 R17, PT, PT, R17, R3, RZ ;  /* 0x0000000311117210 */ /* 0x000fe40007ffe0ff */
[----:B------:R-:W-:-:S02]  /*0fe0*/  ISETP.NE.AND P0, PT, R2, RZ, PT ;  /* 0x000000ff0200720c */ /* 0x000fc40003f05270 */
[----:B--2---:R-:W-:-:S05]  /*0ff0*/  IADD3 R19, PT, PT, R4, R13, RZ ;  /* 0x0000000d04137210 */ /* 0x004fca0007ffe0ff */
[----:B------:R3:W-:Y:S06]  /*1000*/  STG.E desc[UR4][R14.64], R19 ;  /* 0x000000130e007986 */ /* 0x0007ec000c101904 */
[----:B------:R-:W-:Y:S05]  /*1010*/  @P0 BRA `(.L_x_5) ;  /* 0xfffffffc00d40947 */ /* 0x000fea000383ffff */
[----:B------:R-:W-:Y:S05]  /*1020*/  EXIT ;  /* 0x000000000000794d */ /* 0x000fea0003800000 */
.L_x_6:
        /* <DEDUP_REMOVED lines=13> */
.L_x_14:


//--------------------- .text._Z10row_threadPiS_S_ii --------------------------
	.section	.text._Z10row_threadPiS_S_ii,"ax",@progbits
	.align	128
        .global         _Z10row_threadPiS_S_ii
        .type           _Z10row_threadPiS_S_ii,@function
        .size           _Z10row_threadPiS_S_ii,(.L_x_15 - _Z10row_threadPiS_S_ii)
        .other          _Z10row_threadPiS_S_ii,@"STO_CUDA_ENTRY STV_DEFAULT"
_Z10row_threadPiS_S_ii:
.text._Z10row_threadPiS_S_ii:
        /* <DEDUP_REMOVED lines=12> */
[----:B------:R-:W-:Y:S02]  /*00c0*/  IMAD R0, R0, R5, RZ ;  /* 0x0000000500007224 */ /* 0x000fe400078e02ff */
[----:B------:R-:W-:Y:S01]  /*00d0*/  IMAD.MOV.U32 R3, RZ, RZ, RZ ;  /* 0x000000ffff037224 */ /* 0x000fe200078e00ff */
[----:B------:R-:W-:-:S07]  /*00e0*/  ISETP.NE.AND P0, PT, R14, RZ, PT ;  /* 0x000000ff0e00720c */ /* 0x000fce0003f05270 */
[----:B------:R-:W-:Y:S06]  /*00f0*/  @!P1 BRA `(.L_x_7) ;  /* 0x0000000400609947 */ /* 0x000fec0003800000 */
[----:B------:R-:W1:Y:S01]  /*0100*/  LDCU.128 UR4, c[0x0][0x380] ;  /* 0x00007000ff0477ac */ /* 0x000e620008000c00 */
[----:B------:R-:W-:Y:S01]  /*0110*/  LOP3.LUT R3, R5, 0x7ffffff0, RZ, 0xc0, !PT ;  /* 0x7ffffff005037812 */ /* 0x000fe200078ec0ff */
[----:B------:R-:W-:Y:S01]  /*0120*/  IMAD.MOV.U32 R2, RZ, RZ, R0 ;  /* 0x000000ffff027224 */ /* 0x000fe200078e0000 */
[----:B------:R-:W2:Y:S02]  /*0130*/  LDCU.64 UR10, c[0x0][0x390] ;  /* 0x00007200ff0a77ac */ /* 0x000ea40008000a00 */
[----:B------:R-:W-:Y:S01]  /*0140*/  IADD3 R4, PT, PT, -R3, RZ, RZ ;  /* 0x000000ff03047210 */ /* 0x000fe20007ffe1ff */
[----:B-1----:R-:W-:Y:S02]  /*0150*/  UIADD3 UR8, UP0, UPT, UR4, 0x20, URZ ;  /* 0x0000002004087890 */ /* 0x002fe4000ff1e0ff */
[----:B------:R-:W-:Y:S02]  /*0160*/  UIADD3 UR6, UP1, UPT, UR6, 0x20, URZ ;  /* 0x0000002006067890 */ /* 0x000fe4000ff3e0ff */
[----:B--2---:R-:W-:-:S02]  /*0170*/  UIADD3 UR4, UP2, UPT, UR10, 0x20, URZ ;  /* 0x000000200a047890 */ /* 0x004fc4000ff5e0ff */
[----:B------:R-:W-:Y:S02]  /*0180*/  UIADD3.X UR9, UPT, UPT, URZ, UR5, URZ, UP0, !UPT ;  /* 0x00000005ff097290 */ /* 0x000fe400087fe4ff */
[----:B------:R-:W-:Y:S02]  /*0190*/  UIADD3.X UR7, UPT, UPT, URZ, UR7, URZ, UP1, !UPT ;  /* 0x00000007ff077290 */ /* 0x000fe40008ffe4ff */
[----:B------:R-:W-:-:S12]  /*01a0*/  UIADD3.X UR5, UPT, UPT, URZ, UR11, URZ, UP2, !UPT ;  /* 0x0000000bff057290 */ /* 0x000fd800097fe4ff */
.L_x_8:
[----:B------:R-:W-:Y:S01]  /*01b0*/  MOV R7, UR9 ;  /* 0x0000000900077c02 */ /* 0x000fe20008000f00 */
[----:B------:R-:W-:Y:S01]  /*01c0*/  IMAD.U32 R6, RZ, RZ, UR8 ;  /* 0x00000008ff067e24 */ /* 0x000fe2000f8e00ff */
[----:B------:R-:W-:Y:S01]  /*01d0*/  MOV R9, UR7 ;  /* 0x0000000700097c02 */ /* 0x000fe20008000f00 */
[----:B------:R-:W-:Y:S02]  /*01e0*/  IMAD.U32 R8, RZ, RZ, UR6 ;  /* 0x00000006ff087e24 */ /* 0x000fe4000f8e00ff */
[----:B------:R-:W-:-:S04]  /*01f0*/  IMAD.WIDE R6, R2, 0x4, R6 ;  /* 0x0000000402067825 */ /* 0x000fc800078e0206 */
[----:B------:R-:W-:Y:S01]  /*0200*/  IMAD.WIDE R8, R2, 0x4, R8 ;  /* 0x0000000402087825 */ /* 0x000fe200078e0208 */
[----:B0-----:R-:W2:Y:S04]  /*0210*/  LDG.E R12, desc[UR12][R6.64+-0x20] ;  /* 0xffffe00c060c7981 */ /* 0x001ea8000c1e1900 */
[----:B----4-:R-:W2:Y:S01]  /*0220*/  LDG.E R13, desc[UR12][R8.64+-0x20] ;  /* 0xffffe00c080d7981 */ /* 0x010ea2000c1e1900 */
[----:B------:R-:W-:Y:S01]  /*0230*/  MOV R11, UR5 ;  /* 0x00000005000b7c02 */ /* 0x000fe20008000f00 */
[----:B------:R-:W-:-:S04]  /*0240*/  IMAD.U32 R10, RZ, RZ, UR4 ;  /* 0x00000004ff0a7e24 */ /* 0x000fc8000f8e00ff */
[----:B------:R-:W-:-:S04]  /*0250*/  IMAD.WIDE R10, R2, 0x4, R10 ;  /* 0x00000004020a7825 */ /* 0x000fc800078e020a */
[----:B--2---:R-:W-:-:S05]  /*0260*/  IMAD.IADD R13, R12, 0x1, R13 ;  /* 0x000000010c0d7824 */ /* 0x004fca00078e020d */
[----:B------:R0:W-:Y:S04]  /*0270*/  STG.E desc[UR12][R10.64+-0x20], R13 ;  /* 0xffffe00d0a007986 */ /* 0x0001e8000c10190c */
[----:B------:R-:W2:Y:S04]  /*0280*/  LDG.E R12, desc[UR12][R6.64+-0x1c] ;  /* 0xffffe40c060c7981 */ /* 0x000ea8000c1e1900 */
[----:B------:R-:W2:Y:S02]  /*0290*/  LDG.E R15, desc[UR12][R8.64+-0x1c] ;  /* 0xffffe40c080f7981 */ /* 0x000ea4000c1e1900 */
[----:B--2---:R-:W-:-:S05]  /*02a0*/  IADD3 R15, PT, PT, R12, R15, RZ ;  /* 0x0000000f0c0f7210 */ /* 0x004fca0007ffe0ff */
[----:B------:R1:W-:Y:S04]  /*02b0*/  STG.E desc[UR12][R10.64+-0x1c], R15 ;  /* 0xffffe40f0a007986 */ /* 0x0003e8000c10190c */
[----:B------:R-:W2:Y:S04]  /*02c0*/  LDG.E R12, desc[UR12][R6.64+-0x18] ;  /* 0xffffe80c060c7981 */ /* 0x000ea8000c1e1900 */
[----:B------:R-:W2:Y:S02]  /*02d0*/  LDG.E R17, desc[UR12][R8.64+-0x18] ;  /* 0xffffe80c08117981 */ /* 0x000ea4000c1e1900 */
[----:B--2---:R-:W-:-:S05]  /*02e0*/  IMAD.IADD R17, R12, 0x1, R17 ;  /* 0x000000010c117824 */ /* 0x004fca00078e0211 */
[----:B------:R2:W-:Y:S04]  /*02f0*/  STG.E desc[UR12][R10.64+-0x18], R17 ;  /* 0xffffe8110a007986 */ /* 0x0005e8000c10190c */
[----:B------:R-:W3:Y:S04]  /*0300*/  LDG.E R12, desc[UR12][R6.64+-0x14] ;  /* 0xffffec0c060c7981 */ /* 0x000ee8000c1e1900 */
[----:B------:R-:W3:Y:S02]  /*0310*/  LDG.E R19, desc[UR12][R8.64+-0x14] ;  /* 0xffffec0c08137981 */ /* 0x000ee4000c1e1900 */
[----:B---3--:R-:W-:-:S05]  /*0320*/  IADD3 R19, PT, PT, R12, R19, RZ ;  /* 0x000000130c137210 */ /* 0x008fca0007ffe0ff */
[----:B------:R3:W-:Y:S04]  /*0330*/  STG.E desc[UR12][R10.64+-0x14], R19 ;  /* 0xffffec130a007986 */ /* 0x0007e8000c10190c */
[----:B------:R-:W4:Y:S04]  /*0340*/  LDG.E R12, desc[UR12][R6.64+-0x10] ;  /* 0xfffff00c060c7981 */ /* 0x000f28000c1e1900 */
[----:B0-----:R-:W4:Y:S02]  /*0350*/  LDG.E R13, desc[UR12][R8.64+-0x10] ;  /* 0xfffff00c080d7981 */ /* 0x001f24000c1e1900 */
[----:B----4-:R-:W-:-:S05]  /*0360*/  IMAD.IADD R13, R12, 0x1, R13 ;  /* 0x000000010c0d7824 */ /* 0x010fca00078e020d */
[----:B------:R0:W-:Y:S04]  /*0370*/  STG.E desc[UR12][R10.64+-0x10], R13 ;  /* 0xfffff00d0a007986 */ /* 0x0001e8000c10190c */
[----:B------:R-:W4:Y:S04]  /*0380*/  LDG.E R12, desc[UR12][R6.64+-0xc] ;  /* 0xfffff40c060c7981 */ /* 0x000f28000c1e1900 */
[----:B-1----:R-:W4:Y:S02]  /*0390*/  LDG.E R15, desc[UR12][R8.64+-0xc] ;  /* 0xfffff40c080f7981 */ /* 0x002f24000c1e1900 */
[----:B----4-:R-:W-:-:S05]  /*03a0*/  IADD3 R15, PT, PT, R12, R15, RZ ;  /* 0x0000000f0c0f7210 */ /* 0x010fca0007ffe0ff */
[----:B------:R1:W-:Y:S04]  /*03b0*/  STG.E desc[UR12][R10.64+-0xc], R15 ;  /* 0xfffff40f0a007986 */ /* 0x0003e8000c10190c */
[----:B------:R-:W4:Y:S04]  /*03c0*/  LDG.E R12, desc[UR12][R6.64+-0x8] ;  /* 0xfffff80c060c7981 */ /* 0x000f28000c1e1900 */
[----:B--2---:R-:W4:Y:S02]  /*03d0*/  LDG.E R17, desc[UR12][R8.64+-0x8] ;  /* 0xfffff80c08117981 */ /* 0x004f24000c1e1900 */
[----:B----4-:R-:W-:-:S05]  /*03e0*/  IMAD.IADD R17, R12, 0x1, R17 ;  /* 0x000000010c117824 */ /* 0x010fca00078e0211 */
[----:B------:R2:W-:Y:S04]  /*03f0*/  STG.E desc[UR12][R10.64+-0x8], R17 ;  /* 0xfffff8110a007986 */ /* 0x0005e8000c10190c */
[----:B------:R-:W4:Y:S04]  /*0400*/  LDG.E R12, desc[UR12][R6.64+-0x4] ;  /* 0xfffffc0c060c7981 */ /* 0x000f28000c1e1900 */
[----:B---3--:R-:W4:Y:S02]  /*0410*/  LDG.E R19, desc[UR12][R8.64+-0x4] ;  /* 0xfffffc0c08137981 */ /* 0x008f24000c1e1900 */
[----:B----4-:R-:W-:-:S05]  /*0420*/  IADD3 R19, PT, PT, R12, R19, RZ ;  /* 0x000000130c137210 */ /* 0x010fca0007ffe0ff */
        /* <DEDUP_REMOVED lines=21> */
[----:B------:R-:W5:Y:S04]  /*0580*/  LDG.E R12, desc[UR12][R6.64+0x14] ;  /* 0x0000140c060c7981 */ /* 0x000f68000c1e1900 */
[----:B-1----:R-:W5:Y:S02]  /*0590*/  LDG.E R15, desc[UR12][R8.64+0x14] ;  /* 0x0000140c080f7981 */ /* 0x002f64000c1e1900 */
[----:B-----5:R-:W-:-:S05]  /*05a0*/  IADD3 R15, PT, PT, R12, R15, RZ ;  /* 0x0000000f0c0f7210 */ /* 0x020fca0007ffe0ff */
[----:B------:R4:W-:Y:S04]  /*05b0*/  STG.E desc[UR12][R10.64+0x14], R15 ;  /* 0x0000140f0a007986 */ /* 0x0009e8000c10190c */
[----:B------:R-:W5:Y:S04]  /*05c0*/  LDG.E R12, desc[UR12][R6.64+0x18] ;  /* 0x0000180c060c7981 */ /* 0x000f68000c1e1900 */
[----:B--2---:R-:W5:Y:S01]  /*05d0*/  LDG.E R17, desc[UR12][R8.64+0x18] ;  /* 0x0000180c08117981 */ /* 0x004f62000c1e1900 */
[----:B------:R-:W-:Y:S02]  /*05e0*/  VIADD R4, R4, 0x10 ;  /* 0x0000001004047836 */ /* 0x000fe40000000000 */
[----:B-----5:R-:W-:-:S05]  /*05f0*/  IMAD.IADD R17, R12, 0x1, R17 ;  /* 0x000000010c117824 */ /* 0x020fca00078e0211 */
[----:B------:R4:W-:Y:S04]  /*0600*/  STG.E desc[UR12][R10.64+0x18], R17 ;  /* 0x000018110a007986 */ /* 0x0009e8000c10190c */
[----:B------:R-:W2:Y:S04]  /*0610*/  LDG.E R12, desc[UR12][R6.64+0x1c] ;  /* 0x00001c0c060c7981 */ /* 0x000ea8000c1e1900 */
[----:B---3--:R-:W2:Y:S01]  /*0620*/  LDG.E R19, desc[UR12][R8.64+0x1c] ;  /* 0x00001c0c08137981 */ /* 0x008ea2000c1e1900 */
[----:B------:R-:W-:Y:S02]  /*0630*/  ISETP.NE.AND P1, PT, R4, RZ, PT ;  /* 0x000000ff0400720c */ /* 0x000fe40003f25270 */
[----:B------:R-:W-:-:S02]  /*0640*/  IADD3 R2, PT, PT, R2, 0x10, RZ ;  /* 0x0000001002027810 */ /* 0x000fc40007ffe0ff */
[----:B--2---:R-:W-:-:S05]  /*0650*/  IADD3 R19, PT, PT, R12, R19, RZ ;  /* 0x000000130c137210 */ /* 0x004fca0007ffe0ff */
[----:B------:R4:W-:Y:S04]  /*0660*/  STG.E desc[UR12][R10.64+0x1c], R19 ;  /* 0x00001c130a007986 */ /* 0x0009e8000c10190c */
[----:B------:R-:W-:Y:S05]  /*0670*/  @P1 BRA `(.L_x_8) ;  /* 0xfffffff800cc1947 */ /* 0x000fea000383ffff */
.L_x_7:
[----:B0-----:R-:W-:Y:S05]  /*0680*/  @!P0 EXIT ;  /* 0x000000000000894d */ /* 0x001fea0003800000 */
[----:B------:R-:W-:Y:S02]  /*0690*/  ISETP.GE.U32.AND P0, PT, R14, 0x8, PT ;  /* 0x000000080e00780c */ /* 0x000fe40003f06070 */
[----:B------:R-:W-:-:S04]  /*06a0*/  LOP3.LUT R4, R5, 0x7, RZ, 0xc0, !PT ;  /* 0x0000000705047812 */ /* 0x000fc800078ec0ff */
[----:B------:R-:W-:-:S07]  /*06b0*/  ISETP.NE.AND P1, PT, R4, RZ, PT ;  /* 0x000000ff0400720c */ /* 0x000fce0003f25270 */
[----:B------:R-:W-:Y:S06]  /*06c0*/  @!P0 BRA `(.L_x_9) ;  /* 0x0000000000a08947 */ /* 0x000fec0003800000 */
[----:B------:R-:W0:Y:S01]  /*06d0*/  LDC.64 R6, c[0x0][0x380] ;  /* 0x0000e000ff067b82 */ /* 0x000e220000000a00 */
[----:B----4-:R-:W-:-:S07]  /*06e0*/  IMAD.IADD R13, R0, 0x1, R3 ;  /* 0x00000001000d7824 */ /* 0x010fce00078e0203 */
[----:B------:R-:W1:Y:S08]  /*06f0*/  LDC.64 R8, c[0x0][0x388] ;  /* 0x0000e200ff087b82 */ /* 0x000e700000000a00 */
[----:B------:R-:W2:Y:S01]  /*0700*/  LDC.64 R10, c[0x0][0x390] ;  /* 0x0000e400ff0a7b82 */ /* 0x000ea20000000a00 */
[----:B0-----:R-:W-:-:S05]  /*0710*/  IMAD.WIDE R6, R13, 0x4, R6 ;  /* 0x000000040d067825 */ /* 0x001fca00078e0206 */
[----:B------:R-:W3:Y:S01]  /*0720*/  LDG.E R2, desc[UR12][R6.64] ;  /* 0x0000000c06027981 */ /* 0x000ee2000c1e1900 */
[----:B-1----:R-:W-:-:S05]  /*0730*/  IMAD.WIDE R8, R13, 0x4, R8 ;  /* 0x000000040d087825 */ /* 0x002fca00078e0208 */
[----:B------:R-:W3:Y:S01]  /*0740*/  LDG.E R15, desc[UR12][R8.64] ;  /* 0x0000000c080f7981 */ /* 0x000ee2000c1e1900 */
[----:B--2---:R-:W-:Y:S01]  /*0750*/  IMAD.WIDE R10, R13, 0x4, R10 ;  /* 0x000000040d0a7825 */ /* 0x004fe200078e020a */
[----:B---3--:R-:W-:-:S05]  /*0760*/  IADD3 R15, PT, PT, R2, R15, RZ ;  /* 0x0000000f020f7210 */ /* 0x008fca0007ffe0ff */
[----:B------:R0:W-:Y:S04]  /*0770*/  STG.E desc[UR12][R10.64], R15 ;  /* 0x0000000f0a007986 */ /* 0x0001e8000c10190c */
[----:B------:R-:W2:Y:S04]  /*0780*/  LDG.E R2, desc[UR12][R6.64+0x4] ;  /* 0x0000040c06027981 */ /* 0x000ea8000c1e1900 */
[----:B------:R-:W2:Y:S02]  /*0790*/  LDG.E R13, desc[UR12][R8.64+0x4] ;  /* 0x0000040c080d7981 */ /* 0x000ea4000c1e1900 */
[----:B--2---:R-:W-:-:S05]  /*07a0*/  IMAD.IADD R13, R2, 0x1, R13 ;  /* 0x00000001020d7824 */ /* 0x004fca00078e020d */
[----:B------:R1:W-:Y:S04]  /*07b0*/  STG.E desc[UR12][R10.64+0x4], R13 ;  /* 0x0000040d0a007986 */ /* 0x0003e8000c10190c */
[----:B------:R-:W2:Y:S04]  /*07c0*/  LDG.E R2, desc[UR12][R6.64+0x8] ;  /* 0x0000080c06027981 */ /* 0x000ea8000c1e1900 */
[----:B------:R-:W2:Y:S02]  /*07d0*/  LDG.E R17, desc[UR12][R8.64+0x8] ;  /* 0x0000080c08117981 */ /* 0x000ea4000c1e1900 */
[----:B--2---:R-:W-:-:S05]  /*07e0*/  IADD3 R17, PT, PT, R2, R17, RZ ;  /* 0x0000001102117210 */ /* 0x004fca0007ffe0ff */
[----:B------:R2:W-:Y:S04]  /*07f0*/  STG.E desc[UR12][R10.64+0x8], R17 ;  /* 0x000008110a007986 */ /* 0x0005e8000c10190c */
[----:B------:R-:W3:Y:S04]  /*0800*/  LDG.E R2, desc[UR12][R6.64+0xc] ;  /* 0x00000c0c06027981 */ /* 0x000ee8000c1e1900 */
[----:B------:R-:W3:Y:S02]  /*0810*/  LDG.E R19, desc[UR12][R8.64+0xc] ;  /* 0x00000c0c08137981 */ /* 0x000ee4000c1e1900 */
[----:B---3--:R-:W-:-:S05]  /*0820*/  IMAD.IADD R19, R2, 0x1, R19 ;  /* 0x0000000102137824 */ /* 0x008fca00078e0213 */
[----:B------:R3:W-:Y:S04]  /*0830*/  STG.E desc[UR12][R10.64+0xc], R19 ;  /* 0x00000c130a007986 */ /* 0x0007e8000c10190c */
[----:B------:R-:W4:Y:S04]  /*0840*/  LDG.E R2, desc[UR12][R6.64+0x10] ;  /* 0x0000100c06027981 */ /* 0x000f28000c1e1900 */
[----:B0-----:R-:W4:Y:S02]  /*0850*/  LDG.E R15, desc[UR12][R8.64+0x10] ;  /* 0x0000100c080f7981 */ /* 0x001f24000c1e1900 */
[----:B----4-:R-:W-:-:S05]  /*0860*/  IADD3 R15, PT, PT, R2, R15, RZ ;  /* 0x0000000f020f7210 */ /* 0x010fca0007ffe0ff */
[----:B------:R0:W-:Y:S04]  /*0870*/  STG.E desc[UR12][R10.64+0x10], R15 ;  /* 0x0000100f0a007986 */ /* 0x0001e8000c10190c */
[----:B------:R-:W4:Y:S04]  /*0880*/  LDG.E R2, desc[UR12][R6.64+0x14] ;  /* 0x0000140c06027981 */ /* 0x000f28000c1e1900 */
[----:B-1----:R-:W4:Y:S02]  /*0890*/  LDG.E R13, desc[UR12][R8.64+0x14] ;  /* 0x0000140c080d7981 */ /* 0x002f24000c1e1900 */
[----:B----4-:R-:W-:-:S05]  /*08a0*/  IMAD.IADD R13, R2, 0x1, R13 ;  /* 0x00000001020d7824 */ /* 0x010fca00078e020d */
[----:B------:R0:W-:Y:S04]  /*08b0*/  STG.E desc[UR12][R10.64+0x14], R13 ;  /* 0x0000140d0a007986 */ /* 0x0001e8000c10190c */
[----:B------:R-:W4:Y:S04]  /*08c0*/  LDG.E R2, desc[UR12][R6.64+0x18] ;  /* 0x0000180c06027981 */ /* 0x000f28000c1e1900 */
[----:B--2---:R-:W4:Y:S02]  /*08d0*/  LDG.E R17, desc[UR12][R8.64+0x18] ;  /* 0x0000180c08117981 */ /* 0x004f24000c1e1900 */
[----:B----4-:R-:W-:-:S05]  /*08e0*/  IADD3 R17, PT, PT, R2, R17, RZ ;  /* 0x0000001102117210 */ /* 0x010fca0007ffe0ff */
[----:B------:R0:W-:Y:S04]  /*08f0*/  STG.E desc[UR12][R10.64+0x18], R17 ;  /* 0x000018110a007986 */ /* 0x0001e8000c10190c */
[----:B------:R-:W2:Y:S04]  /*0900*/  LDG.E R2, desc[UR12][R6.64+0x1c] ;  /* 0x00001c0c06027981 */ /* 0x000ea8000c1e1900 */
[----:B---3--:R-:W2:Y:S01]  /*0910*/  LDG.E R19, desc[UR12][R8.64+0x1c] ;  /* 0x00001c0c08137981 */ /* 0x008ea2000c1e1900 */
[----:B------:R-:W-:Y:S01]  /*0920*/  IADD3 R3, PT, PT, R3, 0x8, RZ ;  /* 0x0000000803037810 */ /* 0x000fe20007ffe0ff */
[----:B--2---:R-:W-:-:S05]  /*0930*/  IMAD.IADD R19, R2, 0x1, R19 ;  /* 0x0000000102137824 */ /* 0x004fca00078e0213 */
[----:B------:R0:W-:Y:S02]  /*0940*/  STG.E desc[UR12][R10.64+0x1c], R19 ;  /* 0x00001c130a007986 */ /* 0x0001e4000c10190c */
.L_x_9:
[----:B------:R-:W-:Y:S05]  /*0950*/  @!P1 EXIT ;  /* 0x000000000000994d */ /* 0x000fea0003800000 */
[----:B------:R-:W-:Y:S02]  /*0960*/  ISETP.GE.U32.AND P0, PT, R4, 0x4, PT ;  /* 0x000000040400780c */ /* 0x000fe40003f06070 */
[----:B------:R-:W-:-:S04]  /*0970*/  LOP3.LUT R2, R5, 0x3, RZ, 0xc0, !PT ;  /* 0x0000000305027812 */ /* 0x000fc800078ec0ff */
[----:B------:R-:W-:-:S07]  /*0980*/  ISETP.NE.AND P1, PT, R2, RZ, PT ;  /* 0x000000ff0200720c */ /* 0x000fce0003f25270 */
[----:B------:R-:W-:Y:S06]  /*0990*/  @!P0 BRA `(.L_x_10) ;  /* 0x0000000000608947 */ /* 0x000fec0003800000 */
[----:B------:R-:W1:Y:S01]  /*09a0*/  LDC.64 R4, c[0x0][0x380] ;  /* 0x0000e000ff047b82 */ /* 0x000e620000000a00 */
[----:B0---4-:R-:W-:-:S07]  /*09b0*/  IMAD.IADD R13, R0, 0x1, R3 ;  /* 0x00000001000d7824 */ /* 0x011fce00078e0203 */
[----:B------:R-:W0:Y:S08]  /*09c0*/  LDC.64 R6, c[0x0][0x388] ;  /* 0x0000e200ff067b82 */ /* 0x000e300000000a00 */
[----:B------:R-:W2:Y:S01]  /*09d0*/  LDC.64 R8, c[0x0][0x390] ;  /* 0x0000e400ff087b82 */ /* 0x000ea20000000a00 */
[----:B-1----:R-:W-:-:S05]  /*09e0*/  IMAD.WIDE R4, R13, 0x4, R4 ;  /* 0x000000040d047825 */ /* 0x002fca00078e0204 */
[----:B------:R-:W3:Y:S01]  /*09f0*/  LDG.E R10, desc[UR12][R4.64] ;  /* 0x0000000c040a7981 */ /* 0x000ee2000c1e1900 */
[----:B0-----:R-:W-:-:S05]  /*0a00*/  IMAD.WIDE R6, R13, 0x4, R6 ;  /* 0x000000040d067825 */ /* 0x001fca00078e0206 */
        /* <DEDUP_REMOVED lines=12> */
[----:B------:R-:W2:Y:S04]  /*0ad0*/  LDG.E R10, desc[UR12][R4.64+0xc] ;  /* 0x00000c0c040a7981 */ /* 0x000ea8000c1e1900 */
[----:B------:R-:W2:Y:S01]  /*0ae0*/  LDG.E R17, desc[UR12][R6.64+0xc] ;  /* 0x00000c0c06117981 */ /* 0x000ea2000c1e1900 */
[----:B------:R-:W-:Y:S01]  /*0af0*/  IADD3 R3, PT, PT, R3, 0x4, RZ ;  /* 0x0000000403037810 */ /* 0x000fe20007ffe0ff */
[----:B--2---:R-:W-:-:S05]  /*0b00*/  IMAD.IADD R17, R10, 0x1, R17 ;  /* 0x000000010a117824 */ /* 0x004fca00078e0211 */
[----:B------:R1:W-:Y:S02]  /*0b10*/  STG.E desc[UR12][R8.64+0xc], R17 ;  /* 0x00000c1108007986 */ /* 0x0003e4000c10190c */
.L_x_10:
[----:B------:R-:W-:Y:S05]  /*0b20*/  @!P1 EXIT ;  /* 0x000000000000994d */ /* 0x000fea0003800000 */
[----:B-1----:R-:W1:Y:S01]  /*0b30*/  LDC.64 R8, c[0x0][0x390] ;  /* 0x0000e400ff087b82 */ /* 0x002e620000000a00 */
[----:B0---4-:R-:W-:Y:S01]  /*0b40*/  IMAD.IADD R15, R0, 0x1, R3 ;  /* 0x00000001000f7824 */ /* 0x011fe200078e0203 */
[----:B------:R-:W-:-:S06]  /*0b50*/  IADD3 R0, PT, PT, -R2, RZ, RZ ;  /* 0x000000ff02007210 */ /* 0x000fcc0007ffe1ff */
[----:B------:R-:W0:Y:S08]  /*0b60*/  LDC.64 R12, c[0x0][0x380] ;  /* 0x0000e000ff0c7b82 */ /* 0x000e300000000a00 */
[----:B------:R-:W2:Y:S02]  /*0b70*/  LDC.64 R10, c[0x0][0x388] ;  /* 0x0000e200ff0a7b82 */ /* 0x000ea40000000a00 */
.L_x_11:
[----:B--2---:R-:W-:-:S04]  /*0b80*/  IMAD.WIDE R4, R15, 0x4, R10 ;  /* 0x000000040f047825 */ /* 0x004fc800078e020a */
[C---:B0-----:R-:W-:Y:S02]  /*0b90*/  IMAD.WIDE R6, R15.reuse, 0x4, R12 ;  /* 0x000000040f067825 */ /* 0x041fe400078e020c */
[----:B------:R-:W2:Y:S04]  /*0ba0*/  LDG.E R5, desc[UR12][R4.64] ;  /* 0x0000000c04057981 */ /* 0x000ea8000c1e1900 */
[----:B------:R-:W2:Y:S01]  /*0bb0*/  LDG.E R6, desc[UR12][R6.64] ;  /* 0x0000000c06067981 */ /* 0x000ea2000c1e1900 */
[----:B------:R-:W-:Y:S01]  /*0bc0*/  IADD3 R0, PT, PT, R0, 0x1, RZ ;  /* 0x0000000100007810 */ /* 0x000fe20007ffe0ff */
[C---:B-1-3--:R-:W-:Y:S01]  /*0bd0*/  IMAD.WIDE R2, R15.reuse, 0x4, R8 ;  /* 0x000000040f027825 */ /* 0x04afe200078e0208 */
[----:B------:R-:W-:Y:S02]  /*0be0*/  IADD3 R15, PT, PT, R15, 0x1, RZ ;  /* 0x000000010f0f7810 */ /* 0x000fe40007ffe0ff */
[----:B------:R-:W-:Y:S01]  /*0bf0*/  ISETP.NE.AND P0, PT, R0, RZ, PT ;  /* 0x000000ff0000720c */ /* 0x000fe20003f05270 */
[----:B--2---:R-:W-:-:S05]  /*0c00*/  IMAD.IADD R17, R6, 0x1, R5 ;  /* 0x0000000106117824 */ /* 0x004fca00078e0205 */
[----:B------:R3:W-:Y:S07]  /*0c10*/  STG.E desc[UR12][R2.64], R17 ;  /* 0x0000001102007986 */ /* 0x0007ee000c10190c */
[----:B------:R-:W-:Y:S05]  /*0c20*/  @P0 BRA `(.L_x_11) ;  /* 0xfffffffc00d40947 */ /* 0x000fea000383ffff */
[----:B------:R-:W-:Y:S05]  /*0c30*/  EXIT ;  /* 0x000000000000794d */ /* 0x000fea0003800000 */
.L_x_12:
        /* <DEDUP_REMOVED lines=12> */
.L_x_15:


//--------------------- .nv.shared.reserved.0     --------------------------
	.section	.nv.shared.reserved.0,"aw",@nobits
	.weak		__nv_reservedSMEM_offset_0_alias
	.size		__nv_reservedSMEM_offset_0_alias, 0, 64
	.other		__nv_reservedSMEM_offset_0_alias,@"STO_CUDA_RESERVED_SHARED STV_DEFAULT"
__nv_reservedSMEM_offset_0_alias:
	.zero		0
	.zero		64


//--------------------- .nv.constant0._Z15one_each_threadPiS_S_ii --------------------------
	.section	.nv.constant0._Z15one_each_threadPiS_S_ii,"a",@progbits
	.sectionflags	@""
	.align	4
.nv.constant0._Z15one_each_threadPiS_S_ii:
	.zero		928


//--------------------- .nv.constant0._Z10col_threadPiS_S_ii --------------------------
	.section	.nv.constant0._Z10col_threadPiS_S_ii,"a",@progbits
	.sectionflags	@""
	.align	4
.nv.constant0._Z10col_threadPiS_S_ii:
	.zero		928


//--------------------- .nv.constant0._Z10row_threadPiS_S_ii --------------------------
	.section	.nv.constant0._Z10row_threadPiS_S_ii,"a",@progbits
	.sectionflags	@""
	.align	4
.nv.constant0._Z10row_threadPiS_S_ii:
	.zero		928


//--------------------- SYMBOLS --------------------------

	.type		.nv.reservedSmem.offset0,@object
	.size		.nv.reservedSmem.offset0,0x4
